//
// Generated by NVIDIA NVVM Compiler
//
// Compiler Build ID: CL-36424714
// Cuda compilation tools, release 13.0, V13.0.88
// Based on NVVM 20.0.0
//

.version 9.0
.target sm_100
.address_size 64

	// .globl	compute_forces_kernel
.extern .func  (.param .b32 func_retval0) vprintf
(
	.param .b64 vprintf_param_0,
	.param .b64 vprintf_param_1
)
;
.global .align 1 .b8 $str[98] = {73, 110, 118, 97, 108, 105, 100, 32, 115, 105, 109, 117, 108, 97, 116, 105, 111, 110, 32, 112, 97, 114, 97, 109, 101, 116, 101, 114, 115, 58, 32, 115, 112, 114, 105, 110, 103, 95, 107, 61, 37, 102, 44, 32, 100, 97, 109, 112, 105, 110, 103, 61, 37, 102, 44, 32, 114, 101, 112, 101, 108, 95, 107, 61, 37, 102, 44, 32, 100, 116, 61, 37, 102, 44, 32, 109, 97, 120, 95, 114, 101, 112, 117, 108, 115, 105, 111, 110, 95, 100, 105, 115, 116, 61, 37, 102, 10};
.global .align 1 .b8 $str$1[66] = {78, 111, 100, 101, 32, 37, 100, 58, 32, 73, 110, 118, 97, 108, 105, 100, 32, 105, 110, 112, 117, 116, 32, 100, 101, 116, 101, 99, 116, 101, 100, 32, 45, 32, 112, 111, 115, 61, 40, 37, 102, 44, 37, 102, 44, 37, 102, 41, 44, 32, 118, 101, 108, 61, 40, 37, 102, 44, 37, 102, 44, 37, 102, 41, 10};
.global .align 1 .b8 $str$2[85] = {78, 111, 100, 101, 32, 37, 100, 58, 32, 102, 111, 114, 99, 101, 95, 109, 97, 103, 61, 37, 102, 32, 40, 109, 97, 120, 61, 37, 102, 41, 44, 32, 118, 101, 108, 95, 109, 97, 103, 61, 37, 102, 32, 40, 109, 97, 120, 61, 37, 102, 41, 44, 32, 112, 111, 115, 61, 40, 37, 102, 44, 37, 102, 44, 37, 102, 41, 44, 32, 118, 101, 108, 61, 40, 37, 102, 44, 37, 102, 44, 37, 102, 41, 10};

.visible .entry compute_forces_kernel(
	.param .u64 .ptr .align 1 compute_forces_kernel_param_0,
	.param .u64 .ptr .align 1 compute_forces_kernel_param_1,
	.param .u32 compute_forces_kernel_param_2,
	.param .u32 compute_forces_kernel_param_3,
	.param .f32 compute_forces_kernel_param_4,
	.param .f32 compute_forces_kernel_param_5,
	.param .f32 compute_forces_kernel_param_6,
	.param .f32 compute_forces_kernel_param_7,
	.param .f32 compute_forces_kernel_param_8,
	.param .f32 compute_forces_kernel_param_9
)
{
	.local .align 8 .b8 	__local_depot0[88];
	.reg .b64 	%SP;
	.reg .b64 	%SPL;
	.reg .pred 	%p<65>;
	.reg .b32 	%r<52>;
	.reg .b32 	%f<343>;
	.reg .b64 	%rd<46>;
	.reg .b64 	%fd<20>;

	mov.u64 	%SPL, __local_depot0;
	cvta.local.u64 	%SP, %SPL;
	ld.param.u64 	%rd17, [compute_forces_kernel_param_0];
	ld.param.u32 	%r21, [compute_forces_kernel_param_2];
	ld.param.u32 	%r22, [compute_forces_kernel_param_3];
	ld.param.f32 	%f118, [compute_forces_kernel_param_4];
	ld.param.f32 	%f120, [compute_forces_kernel_param_6];
	cvta.to.global.u64 	%rd1, %rd17;
	add.u64 	%rd18, %SP, 0;
	add.u64 	%rd2, %SPL, 0;
	mov.u32 	%r23, %ctaid.x;
	mov.u32 	%r24, %ntid.x;
	mov.u32 	%r25, %tid.x;
	mad.lo.s32 	%r1, %r23, %r24, %r25;
	setp.ge.s32 	%p1, %r1, %r22;
	@%p1 bra 	$L__BB0_46;
	ld.param.f32 	%f285, [compute_forces_kernel_param_8];
	ld.param.f32 	%f282, [compute_forces_kernel_param_7];
	ld.param.f32 	%f279, [compute_forces_kernel_param_5];
	min.f32 	%f124, %f118, %f279;
	setp.leu.f32 	%p2, %f279, 0f3F800000;
	min.f32 	%f125, %f124, %f120;
	setp.geu.f32 	%p3, %f125, 0f00000000;
	and.pred  	%p4, %p3, %p2;
	setp.gtu.f32 	%p5, %f282, 0f00000000;
	and.pred  	%p6, %p5, %p4;
	setp.gtu.f32 	%p7, %f285, 0f00000000;
	and.pred  	%p8, %p7, %p6;
	@%p8 bra 	$L__BB0_4;
	setp.ne.s32 	%p64, %r1, 0;
	@%p64 bra 	$L__BB0_46;
	ld.param.f32 	%f289, [compute_forces_kernel_param_8];
	ld.param.f32 	%f284, [compute_forces_kernel_param_7];
	ld.param.f32 	%f281, [compute_forces_kernel_param_5];
	cvt.f64.f32 	%fd15, %f118;
	cvt.f64.f32 	%fd16, %f281;
	cvt.f64.f32 	%fd17, %f120;
	cvt.f64.f32 	%fd18, %f284;
	cvt.f64.f32 	%fd19, %f289;
	st.local.f64 	[%rd2], %fd15;
	st.local.f64 	[%rd2+8], %fd16;
	st.local.f64 	[%rd2+16], %fd17;
	st.local.f64 	[%rd2+24], %fd18;
	st.local.f64 	[%rd2+32], %fd19;
	mov.u64 	%rd38, $str;
	cvta.global.u64 	%rd39, %rd38;
	{ // callseq 2, 0
	.param .b64 param0;
	st.param.b64 	[param0], %rd39;
	.param .b64 param1;
	st.param.b64 	[param1], %rd18;
	.param .b32 retval0;
	call.uni (retval0), 
	vprintf, 
	(
	param0, 
	param1
	);
	ld.param.b32 	%r43, [retval0];
	} // callseq 2
	bra.uni 	$L__BB0_46;
$L__BB0_4:
	mul.wide.s32 	%rd19, %r1, 28;
	add.s64 	%rd3, %rd1, %rd19;
	ld.global.f32 	%f295, [%rd3];
	ld.global.f32 	%f296, [%rd3+4];
	ld.global.f32 	%f297, [%rd3+8];
	ld.global.f32 	%f292, [%rd3+12];
	ld.global.f32 	%f293, [%rd3+16];
	ld.global.f32 	%f294, [%rd3+20];
	abs.f32 	%f126, %f295;
	setp.nan.f32 	%p9, %f126, %f126;
	abs.f32 	%f127, %f296;
	setp.nan.f32 	%p10, %f127, %f127;
	or.pred  	%p11, %p9, %p10;
	abs.f32 	%f129, %f297;
	setp.nan.f32 	%p12, %f129, %f129;
	or.pred  	%p13, %p11, %p12;
	setp.equ.f32 	%p14, %f126, 0f7F800000;
	or.pred  	%p15, %p13, %p14;
	setp.equ.f32 	%p16, %f127, 0f7F800000;
	or.pred  	%p17, %p15, %p16;
	setp.equ.f32 	%p18, %f129, 0f7F800000;
	or.pred  	%p19, %p17, %p18;
	@%p19 bra 	$L__BB0_6;
	abs.f32 	%f131, %f292;
	setp.num.f32 	%p20, %f131, %f131;
	abs.f32 	%f132, %f293;
	setp.num.f32 	%p21, %f132, %f132;
	and.pred  	%p22, %p20, %p21;
	abs.f32 	%f134, %f294;
	setp.num.f32 	%p23, %f134, %f134;
	and.pred  	%p24, %p22, %p23;
	setp.ne.f32 	%p25, %f131, 0f7F800000;
	and.pred  	%p26, %p24, %p25;
	setp.ne.f32 	%p27, %f132, 0f7F800000;
	and.pred  	%p28, %p26, %p27;
	setp.ne.f32 	%p29, %f134, 0f7F800000;
	and.pred  	%p30, %p28, %p29;
	@%p30 bra 	$L__BB0_9;
$L__BB0_6:
	setp.ne.s32 	%p31, %r1, 0;
	@%p31 bra 	$L__BB0_8;
	cvt.f64.f32 	%fd1, %f295;
	cvt.f64.f32 	%fd2, %f296;
	cvt.f64.f32 	%fd3, %f297;
	cvt.f64.f32 	%fd4, %f292;
	cvt.f64.f32 	%fd5, %f293;
	cvt.f64.f32 	%fd6, %f294;
	cvta.to.local.u64 	%rd21, %rd18;
	mov.b32 	%r26, 0;
	st.local.u32 	[%rd21], %r26;
	st.local.f64 	[%rd21+8], %fd1;
	st.local.f64 	[%rd21+16], %fd2;
	st.local.f64 	[%rd21+24], %fd3;
	st.local.f64 	[%rd21+32], %fd4;
	st.local.f64 	[%rd21+40], %fd5;
	st.local.f64 	[%rd21+48], %fd6;
	mov.u64 	%rd22, $str$1;
	cvta.global.u64 	%rd23, %rd22;
	{ // callseq 0, 0
	.param .b64 param0;
	st.param.b64 	[param0], %rd23;
	.param .b64 param1;
	st.param.b64 	[param1], %rd18;
	.param .b32 retval0;
	call.uni (retval0), 
	vprintf, 
	(
	param0, 
	param1
	);
	ld.param.b32 	%r27, [retval0];
	} // callseq 0
$L__BB0_8:
	mov.b32 	%r29, 0;
	st.global.u32 	[%rd3], %r29;
	st.global.u32 	[%rd3+4], %r29;
	st.global.u32 	[%rd3+8], %r29;
	st.global.u32 	[%rd3+12], %r29;
	st.global.u32 	[%rd3+16], %r29;
	st.global.u32 	[%rd3+20], %r29;
	mov.f32 	%f292, 0f00000000;
	mov.f32 	%f293, %f292;
	mov.f32 	%f294, %f292;
	mov.f32 	%f295, %f292;
	mov.f32 	%f296, %f292;
	mov.f32 	%f297, %f292;
$L__BB0_9:
	setp.lt.s32 	%p32, %r21, 1;
	mov.f32 	%f331, 0f00000000;
	mov.f32 	%f332, %f331;
	mov.f32 	%f333, %f331;
	@%p32 bra 	$L__BB0_21;
	setp.eq.s32 	%p33, %r21, 1;
	mov.f32 	%f333, 0f00000000;
	mov.b64 	%rd43, 0;
	mov.f32 	%f332, %f333;
	mov.f32 	%f331, %f333;
	@%p33 bra 	$L__BB0_15;
	ld.param.u64 	%rd41, [compute_forces_kernel_param_1];
	and.b32  	%r30, %r21, 2147483646;
	neg.s32 	%r46, %r30;
	cvta.to.global.u64 	%rd25, %rd41;
	add.s64 	%rd44, %rd25, 12;
	mov.f32 	%f333, 0f00000000;
$L__BB0_12:
	ld.global.u32 	%r47, [%rd44+-12];
	setp.eq.s32 	%p34, %r47, %r1;
	@%p34 bra 	$L__BB0_47;
	ld.global.u32 	%r31, [%rd44+-8];
	setp.eq.s32 	%p35, %r31, %r1;
	@%p35 bra 	$L__BB0_48;
	bra.uni 	$L__BB0_50;
$L__BB0_14:
	cvt.u64.u32 	%rd43, %r30;
$L__BB0_15:
	and.b32  	%r34, %r21, 1;
	setp.eq.b32 	%p41, %r34, 1;
	not.pred 	%p42, %p41;
	@%p42 bra 	$L__BB0_21;
	ld.param.u64 	%rd42, [compute_forces_kernel_param_1];
	cvta.to.global.u64 	%rd28, %rd42;
	mad.lo.s64 	%rd7, %rd43, 12, %rd28;
	ld.global.u32 	%r45, [%rd7];
	setp.eq.s32 	%p43, %r45, %r1;
	@%p43 bra 	$L__BB0_18;
	ld.global.u32 	%r35, [%rd7+4];
	setp.eq.s32 	%p44, %r35, %r1;
	@%p44 bra 	$L__BB0_19;
	bra.uni 	$L__BB0_21;
$L__BB0_18:
	ld.global.u32 	%r45, [%rd7+4];
$L__BB0_19:
	mul.wide.s32 	%rd29, %r45, 28;
	add.s64 	%rd8, %rd1, %rd29;
	ld.global.f32 	%f179, [%rd8];
	ld.global.f32 	%f180, [%rd8+4];
	ld.global.f32 	%f181, [%rd8+8];
	sub.f32 	%f19, %f179, %f295;
	sub.f32 	%f20, %f180, %f296;
	sub.f32 	%f21, %f181, %f297;
	mul.f32 	%f182, %f20, %f20;
	fma.rn.f32 	%f183, %f19, %f19, %f182;
	fma.rn.f32 	%f184, %f21, %f21, %f183;
	sqrt.rn.f32 	%f22, %f184;
	setp.leu.f32 	%p45, %f22, 0f38D1B717;
	@%p45 bra 	$L__BB0_21;
	div.rn.f32 	%f185, %f19, %f22;
	div.rn.f32 	%f186, %f20, %f22;
	div.rn.f32 	%f187, %f21, %f22;
	add.f32 	%f188, %f22, 0fBF800000;
	mul.f32 	%f189, %f118, %f188;
	ld.global.f32 	%f190, [%rd7+8];
	mul.f32 	%f191, %f189, %f190;
	ld.global.f32 	%f192, [%rd3+24];
	ld.global.f32 	%f193, [%rd8+24];
	mul.f32 	%f194, %f192, %f193;
	mul.f32 	%f195, %f185, %f191;
	fma.rn.f32 	%f331, %f195, %f194, %f331;
	mul.f32 	%f196, %f186, %f191;
	fma.rn.f32 	%f332, %f196, %f194, %f332;
	mul.f32 	%f197, %f187, %f191;
	fma.rn.f32 	%f333, %f197, %f194, %f333;
$L__BB0_21:
	setp.lt.s32 	%p46, %r22, 1;
	@%p46 bra 	$L__BB0_38;
	setp.eq.s32 	%p47, %r22, 1;
	mov.b32 	%r51, 0;
	@%p47 bra 	$L__BB0_33;
	neg.s32 	%r49, %r1;
	add.s64 	%rd45, %rd1, 28;
	mov.b32 	%r50, 0;
$L__BB0_24:
	setp.eq.s32 	%p48, %r49, 0;
	@%p48 bra 	$L__BB0_28;
	ld.global.f32 	%f199, [%rd45+-28];
	ld.global.f32 	%f200, [%rd45+-24];
	ld.global.f32 	%f201, [%rd45+-20];
	sub.f32 	%f55, %f199, %f295;
	sub.f32 	%f56, %f200, %f296;
	sub.f32 	%f57, %f201, %f297;
	mul.f32 	%f202, %f56, %f56;
	fma.rn.f32 	%f203, %f55, %f55, %f202;
	fma.rn.f32 	%f204, %f57, %f57, %f203;
	sqrt.rn.f32 	%f58, %f204;
	setp.leu.f32 	%p49, %f58, 0f38D1B717;
	@%p49 bra 	$L__BB0_28;
	ld.param.f32 	%f286, [compute_forces_kernel_param_8];
	setp.geu.f32 	%p50, %f58, %f286;
	@%p50 bra 	$L__BB0_28;
	ld.global.f32 	%f205, [%rd45+-4];
	ld.global.f32 	%f206, [%rd3+24];
	mul.f32 	%f207, %f120, %f206;
	mul.f32 	%f208, %f205, %f207;
	mul.f32 	%f209, %f58, %f58;
	div.rn.f32 	%f210, %f208, %f209;
	div.rn.f32 	%f211, %f55, %f58;
	mul.f32 	%f212, %f211, %f210;
	sub.f32 	%f331, %f331, %f212;
	div.rn.f32 	%f213, %f56, %f58;
	mul.f32 	%f214, %f213, %f210;
	sub.f32 	%f332, %f332, %f214;
	div.rn.f32 	%f215, %f57, %f58;
	mul.f32 	%f216, %f215, %f210;
	sub.f32 	%f333, %f333, %f216;
$L__BB0_28:
	add.s32 	%r38, %r50, 1;
	setp.eq.s32 	%p51, %r38, %r1;
	@%p51 bra 	$L__BB0_32;
	ld.global.f32 	%f217, [%rd45];
	ld.global.f32 	%f218, [%rd45+4];
	ld.global.f32 	%f219, [%rd45+8];
	sub.f32 	%f65, %f217, %f295;
	sub.f32 	%f66, %f218, %f296;
	sub.f32 	%f67, %f219, %f297;
	mul.f32 	%f220, %f66, %f66;
	fma.rn.f32 	%f221, %f65, %f65, %f220;
	fma.rn.f32 	%f222, %f67, %f67, %f221;
	sqrt.rn.f32 	%f68, %f222;
	setp.leu.f32 	%p52, %f68, 0f38D1B717;
	@%p52 bra 	$L__BB0_32;
	ld.param.f32 	%f287, [compute_forces_kernel_param_8];
	setp.geu.f32 	%p53, %f68, %f287;
	@%p53 bra 	$L__BB0_32;
	ld.global.f32 	%f223, [%rd45+24];
	ld.global.f32 	%f224, [%rd3+24];
	mul.f32 	%f225, %f120, %f224;
	mul.f32 	%f226, %f223, %f225;
	mul.f32 	%f227, %f68, %f68;
	div.rn.f32 	%f228, %f226, %f227;
	div.rn.f32 	%f229, %f65, %f68;
	mul.f32 	%f230, %f229, %f228;
	sub.f32 	%f331, %f331, %f230;
	div.rn.f32 	%f231, %f66, %f68;
	mul.f32 	%f232, %f231, %f228;
	sub.f32 	%f332, %f332, %f232;
	div.rn.f32 	%f233, %f67, %f68;
	mul.f32 	%f234, %f233, %f228;
	sub.f32 	%f333, %f333, %f234;
$L__BB0_32:
	add.s32 	%r50, %r50, 2;
	add.s32 	%r49, %r49, 2;
	add.s64 	%rd45, %rd45, 56;
	and.b32  	%r51, %r22, 2147483646;
	setp.ne.s32 	%p54, %r50, %r51;
	@%p54 bra 	$L__BB0_24;
$L__BB0_33:
	and.b32  	%r39, %r22, 1;
	setp.eq.b32 	%p55, %r39, 1;
	not.pred 	%p56, %p55;
	@%p56 bra 	$L__BB0_38;
	setp.eq.s32 	%p57, %r51, %r1;
	@%p57 bra 	$L__BB0_38;
	mul.wide.u32 	%rd30, %r51, 28;
	add.s64 	%rd31, %rd1, %rd30;
	ld.global.f32 	%f81, [%rd31+24];
	ld.global.f32 	%f235, [%rd31];
	ld.global.f32 	%f236, [%rd31+4];
	ld.global.f32 	%f237, [%rd31+8];
	sub.f32 	%f82, %f235, %f295;
	sub.f32 	%f83, %f236, %f296;
	sub.f32 	%f84, %f237, %f297;
	mul.f32 	%f238, %f83, %f83;
	fma.rn.f32 	%f239, %f82, %f82, %f238;
	fma.rn.f32 	%f240, %f84, %f84, %f239;
	sqrt.rn.f32 	%f85, %f240;
	setp.leu.f32 	%p58, %f85, 0f38D1B717;
	@%p58 bra 	$L__BB0_38;
	ld.param.f32 	%f288, [compute_forces_kernel_param_8];
	setp.geu.f32 	%p59, %f85, %f288;
	@%p59 bra 	$L__BB0_38;
	ld.global.f32 	%f241, [%rd3+24];
	mul.f32 	%f242, %f120, %f241;
	mul.f32 	%f243, %f81, %f242;
	mul.f32 	%f244, %f85, %f85;
	div.rn.f32 	%f245, %f243, %f244;
	div.rn.f32 	%f246, %f82, %f85;
	mul.f32 	%f247, %f246, %f245;
	sub.f32 	%f331, %f331, %f247;
	div.rn.f32 	%f248, %f83, %f85;
	mul.f32 	%f249, %f248, %f245;
	sub.f32 	%f332, %f332, %f249;
	div.rn.f32 	%f250, %f84, %f85;
	mul.f32 	%f251, %f250, %f245;
	sub.f32 	%f333, %f333, %f251;
$L__BB0_38:
	mul.f32 	%f252, %f332, %f332;
	fma.rn.f32 	%f253, %f331, %f331, %f252;
	fma.rn.f32 	%f254, %f333, %f333, %f253;
	sqrt.rn.f32 	%f92, %f254;
	setp.leu.f32 	%p60, %f92, 0f447A0000;
	@%p60 bra 	$L__BB0_40;
	mov.f32 	%f255, 0f447A0000;
	div.rn.f32 	%f256, %f255, %f92;
	mul.f32 	%f331, %f331, %f256;
	mul.f32 	%f332, %f332, %f256;
	mul.f32 	%f333, %f333, %f256;
$L__BB0_40:
	ld.param.f32 	%f283, [compute_forces_kernel_param_7];
	ld.param.f32 	%f280, [compute_forces_kernel_param_5];
	mov.f32 	%f257, 0f3F800000;
	sub.f32 	%f258, %f257, %f280;
	mul.f32 	%f259, %f283, %f331;
	fma.rn.f32 	%f337, %f258, %f292, %f259;
	mul.f32 	%f260, %f283, %f332;
	fma.rn.f32 	%f338, %f258, %f293, %f260;
	mul.f32 	%f261, %f283, %f333;
	fma.rn.f32 	%f339, %f258, %f294, %f261;
	fma.rn.f32 	%f340, %f283, %f337, %f295;
	fma.rn.f32 	%f341, %f283, %f338, %f296;
	fma.rn.f32 	%f342, %f283, %f339, %f297;
	mul.f32 	%f262, %f337, %f337;
	fma.rn.f32 	%f263, %f338, %f338, %f262;
	fma.rn.f32 	%f264, %f339, %f339, %f263;
	sqrt.rn.f32 	%f105, %f264;
	setp.leu.f32 	%p61, %f105, 0f42C80000;
	@%p61 bra 	$L__BB0_42;
	mov.f32 	%f265, 0f42C80000;
	div.rn.f32 	%f266, %f265, %f105;
	mul.f32 	%f337, %f337, %f266;
	mul.f32 	%f338, %f338, %f266;
	mul.f32 	%f339, %f339, %f266;
$L__BB0_42:
	ld.param.f32 	%f290, [compute_forces_kernel_param_9];
	setp.leu.f32 	%p62, %f290, 0f00000000;
	@%p62 bra 	$L__BB0_44;
	ld.param.f32 	%f291, [compute_forces_kernel_param_9];
	neg.f32 	%f267, %f291;
	min.f32 	%f268, %f291, %f340;
	max.f32 	%f340, %f267, %f268;
	min.f32 	%f269, %f291, %f341;
	max.f32 	%f341, %f267, %f269;
	min.f32 	%f270, %f291, %f342;
	max.f32 	%f342, %f267, %f270;
$L__BB0_44:
	st.global.f32 	[%rd3], %f340;
	st.global.f32 	[%rd3+4], %f341;
	st.global.f32 	[%rd3+8], %f342;
	st.global.f32 	[%rd3+12], %f337;
	st.global.f32 	[%rd3+16], %f338;
	st.global.f32 	[%rd3+20], %f339;
	setp.ne.s32 	%p63, %r1, 0;
	@%p63 bra 	$L__BB0_46;
	mul.f32 	%f271, %f331, %f331;
	fma.rn.f32 	%f272, %f332, %f332, %f271;
	fma.rn.f32 	%f273, %f333, %f333, %f272;
	sqrt.rn.f32 	%f274, %f273;
	mul.f32 	%f275, %f338, %f338;
	fma.rn.f32 	%f276, %f337, %f337, %f275;
	fma.rn.f32 	%f277, %f339, %f339, %f276;
	sqrt.rn.f32 	%f278, %f277;
	cvt.f64.f32 	%fd7, %f274;
	cvt.f64.f32 	%fd8, %f278;
	cvt.f64.f32 	%fd9, %f340;
	cvt.f64.f32 	%fd10, %f341;
	cvt.f64.f32 	%fd11, %f342;
	cvt.f64.f32 	%fd12, %f337;
	cvt.f64.f32 	%fd13, %f338;
	cvt.f64.f32 	%fd14, %f339;
	cvta.to.local.u64 	%rd33, %rd18;
	mov.b32 	%r40, 0;
	st.local.u32 	[%rd33], %r40;
	st.local.f64 	[%rd33+8], %fd7;
	mov.b64 	%rd34, 4652007308841189376;
	st.local.u64 	[%rd33+16], %rd34;
	st.local.f64 	[%rd33+24], %fd8;
	mov.b64 	%rd35, 4636737291354636288;
	st.local.u64 	[%rd33+32], %rd35;
	st.local.f64 	[%rd33+40], %fd9;
	st.local.f64 	[%rd33+48], %fd10;
	st.local.f64 	[%rd33+56], %fd11;
	st.local.f64 	[%rd33+64], %fd12;
	st.local.f64 	[%rd33+72], %fd13;
	st.local.f64 	[%rd33+80], %fd14;
	mov.u64 	%rd36, $str$2;
	cvta.global.u64 	%rd37, %rd36;
	{ // callseq 1, 0
	.param .b64 param0;
	st.param.b64 	[param0], %rd37;
	.param .b64 param1;
	st.param.b64 	[param1], %rd18;
	.param .b32 retval0;
	call.uni (retval0), 
	vprintf, 
	(
	param0, 
	param1
	);
	ld.param.b32 	%r41, [retval0];
	} // callseq 1
$L__BB0_46:
	ret;
$L__BB0_47:
	ld.global.u32 	%r47, [%rd44+-8];
$L__BB0_48:
	mul.wide.s32 	%rd26, %r47, 28;
	add.s64 	%rd11, %rd1, %rd26;
	ld.global.f32 	%f141, [%rd11];
	ld.global.f32 	%f142, [%rd11+4];
	ld.global.f32 	%f143, [%rd11+8];
	sub.f32 	%f32, %f141, %f295;
	sub.f32 	%f33, %f142, %f296;
	sub.f32 	%f34, %f143, %f297;
	mul.f32 	%f144, %f33, %f33;
	fma.rn.f32 	%f145, %f32, %f32, %f144;
	fma.rn.f32 	%f146, %f34, %f34, %f145;
	sqrt.rn.f32 	%f35, %f146;
	setp.leu.f32 	%p36, %f35, 0f38D1B717;
	@%p36 bra 	$L__BB0_50;
	div.rn.f32 	%f147, %f32, %f35;
	div.rn.f32 	%f148, %f33, %f35;
	div.rn.f32 	%f149, %f34, %f35;
	add.f32 	%f150, %f35, 0fBF800000;
	mul.f32 	%f151, %f118, %f150;
	ld.global.f32 	%f152, [%rd44+-4];
	mul.f32 	%f153, %f151, %f152;
	ld.global.f32 	%f154, [%rd3+24];
	ld.global.f32 	%f155, [%rd11+24];
	mul.f32 	%f156, %f154, %f155;
	mul.f32 	%f157, %f147, %f153;
	fma.rn.f32 	%f331, %f157, %f156, %f331;
	mul.f32 	%f158, %f148, %f153;
	fma.rn.f32 	%f332, %f158, %f156, %f332;
	mul.f32 	%f159, %f149, %f153;
	fma.rn.f32 	%f333, %f159, %f156, %f333;
$L__BB0_50:
	ld.global.u32 	%r48, [%rd44];
	setp.eq.s32 	%p37, %r48, %r1;
	@%p37 bra 	$L__BB0_52;
	ld.global.u32 	%r32, [%rd44+4];
	setp.eq.s32 	%p38, %r32, %r1;
	@%p38 bra 	$L__BB0_53;
	bra.uni 	$L__BB0_55;
$L__BB0_52:
	ld.global.u32 	%r48, [%rd44+4];
$L__BB0_53:
	mul.wide.s32 	%rd27, %r48, 28;
	add.s64 	%rd12, %rd1, %rd27;
	ld.global.f32 	%f160, [%rd12];
	ld.global.f32 	%f161, [%rd12+4];
	ld.global.f32 	%f162, [%rd12+8];
	sub.f32 	%f42, %f160, %f295;
	sub.f32 	%f43, %f161, %f296;
	sub.f32 	%f44, %f162, %f297;
	mul.f32 	%f163, %f43, %f43;
	fma.rn.f32 	%f164, %f42, %f42, %f163;
	fma.rn.f32 	%f165, %f44, %f44, %f164;
	sqrt.rn.f32 	%f45, %f165;
	setp.leu.f32 	%p39, %f45, 0f38D1B717;
	@%p39 bra 	$L__BB0_55;
	div.rn.f32 	%f166, %f42, %f45;
	div.rn.f32 	%f167, %f43, %f45;
	div.rn.f32 	%f168, %f44, %f45;
	add.f32 	%f169, %f45, 0fBF800000;
	mul.f32 	%f170, %f118, %f169;
	ld.global.f32 	%f171, [%rd44+8];
	mul.f32 	%f172, %f170, %f171;
	ld.global.f32 	%f173, [%rd3+24];
	ld.global.f32 	%f174, [%rd12+24];
	mul.f32 	%f175, %f173, %f174;
	mul.f32 	%f176, %f166, %f172;
	fma.rn.f32 	%f331, %f176, %f175, %f331;
	mul.f32 	%f177, %f167, %f172;
	fma.rn.f32 	%f332, %f177, %f175, %f332;
	mul.f32 	%f178, %f168, %f172;
	fma.rn.f32 	%f333, %f178, %f175, %f333;
$L__BB0_55:
	add.s32 	%r46, %r46, 2;
	add.s64 	%rd44, %rd44, 24;
	setp.eq.s32 	%p40, %r46, 0;
	@%p40 bra 	$L__BB0_14;
	bra.uni 	$L__BB0_12;

}


// ===== COMPILED SASS (sm_100) =====

	.target	sm_100

	.elftype	@"ET_EXEC"


//--------------------- .note.nv.tkinfo           --------------------------
	.section	.note.nv.tkinfo,"",@"SHT_NOTE"
	.sectionflags	@"SHF_NOTE_NV_TKINFO"
	.tkinfo
        /*0018*/ 	.word	0x00000002
        /*0030*/ 	.string	""
        /*0030*/ 	.string	"ptxas"
        /*0030*/ 	.string	"Cuda compilation tools, release 13.0, V13.0.88"
        /*0030*/ 	.string	"Build cuda_13.0.r13.0/compiler.36424714_0"
        /*0030*/ 	.string	"-arch sm_100 -m 64 "



//--------------------- .note.nv.cuinfo           --------------------------
	.section	.note.nv.cuinfo,"",@"SHT_NOTE"
	.sectionflags	@"SHF_NOTE_NV_CUINFO"
        /*0018*/ 	.short	0x0002
        /*001a*/ 	.short	0x0064
        /*001c*/ 	.short	0x0082
	.zero		2


//--------------------- .nv.info                  --------------------------
	.section	.nv.info,"",@"SHT_CUDA_INFO"
	.align	4


	//----- nvinfo : EIATTR_REGCOUNT
	.align		4
        /*0000*/ 	.byte	0x04, 0x2f
        /*0002*/ 	.short	(.L_4 - .L_3)
	.align		4
.L_3:
        /*0004*/ 	.word	index@(compute_forces_kernel)
        /*0008*/ 	.word	0x00000028


	//----- nvinfo : EIATTR_FRAME_SIZE
	.align		4
.L_4:
        /*000c*/ 	.byte	0x04, 0x11
        /*000e*/ 	.short	(.L_6 - .L_5)
	.align		4
.L_5:
        /*0010*/ 	.word	index@($__internal_1_$__cuda_sm3x_div_rn_noftz_f32_slowpath)
        /*0014*/ 	.word	0x00000058


	//----- nvinfo : EIATTR_FRAME_SIZE
	.align		4
.L_6:
        /*0018*/ 	.byte	0x04, 0x11
        /*001a*/ 	.short	(.L_8 - .L_7)
	.align		4
.L_7:
        /*001c*/ 	.word	index@($__internal_0_$__cuda_sm20_sqrt_rn_f32_slowpath)
        /*0020*/ 	.word	0x00000058


	//----- nvinfo : EIATTR_FRAME_SIZE
	.align		4
.L_8:
        /*0024*/ 	.byte	0x04, 0x11
        /*0026*/ 	.short	(.L_10 - .L_9)
	.align		4
.L_9:
        /*0028*/ 	.word	index@(compute_forces_kernel)
        /*002c*/ 	.word	0x00000058


	//----- nvinfo : EIATTR_MIN_STACK_SIZE
	.align		4
.L_10:
        /*0030*/ 	.byte	0x04, 0x12
        /*0032*/ 	.short	(.L_12 - .L_11)
	.align		4
.L_11:
        /*0034*/ 	.word	index@(compute_forces_kernel)
        /*0038*/ 	.word	0x00000058
.L_12:


//--------------------- .nv.compat                --------------------------
	.section	.nv.compat,"",@"SHT_CUDA_COMPAT_INFO"
	.align	4
        /*0000*/ 	.byte	0x02, 0x09, 0x00, 0x00, 0x02, 0x02, 0x01, 0x00, 0x02, 0x05, 0x05, 0x00, 0x03, 0x07, 0x01, 0x01
        /*0010*/ 	.byte	0x02, 0x03, 0x00, 0x00, 0x02, 0x06, 0x01, 0x00, 0x04, 0x0b, 0x08, 0x00, 0x01, 0x00, 0x00, 0x00
        /*0020*/ 	.byte	0x00, 0x00, 0x00, 0x00


//--------------------- .nv.info.compute_forces_kernel --------------------------
	.section	.nv.info.compute_forces_kernel,"",@"SHT_CUDA_INFO"
	.sectionflags	@""
	.align	4


	//----- nvinfo : EIATTR_CUDA_API_VERSION
	.align		4
        /*0000*/ 	.byte	0x04, 0x37
        /*0002*/ 	.short	(.L_14 - .L_13)
.L_13:
        /*0004*/ 	.word	0x00000082


	//----- nvinfo : EIATTR_KPARAM_INFO
	.align		4
.L_14:
        /*0008*/ 	.byte	0x04, 0x17
        /*000a*/ 	.short	(.L_16 - .L_15)
.L_15:
        /*000c*/ 	.word	0x00000000
        /*0010*/ 	.short	0x0009
        /*0012*/ 	.short	0x002c
        /*0014*/ 	.byte	0x00, 0xf0, 0x11, 0x00


	//----- nvinfo : EIATTR_KPARAM_INFO
	.align		4
.L_16:
        /*0018*/ 	.byte	0x04, 0x17
        /*001a*/ 	.short	(.L_18 - .L_17)
.L_17:
        /*001c*/ 	.word	0x00000000
        /*0020*/ 	.short	0x0008
        /*0022*/ 	.short	0x0028
        /*0024*/ 	.byte	0x00, 0xf0, 0x11, 0x00


	//----- nvinfo : EIATTR_KPARAM_INFO
	.align		4
.L_18:
        /*0028*/ 	.byte	0x04, 0x17
        /*002a*/ 	.short	(.L_20 - .L_19)
.L_19:
        /*002c*/ 	.word	0x00000000
        /*0030*/ 	.short	0x0007
        /*0032*/ 	.short	0x0024
        /*0034*/ 	.byte	0x00, 0xf0, 0x11, 0x00


	//----- nvinfo : EIATTR_KPARAM_INFO
	.align		4
.L_20:
        /*0038*/ 	.byte	0x04, 0x17
        /*003a*/ 	.short	(.L_22 - .L_21)
.L_21:
        /*003c*/ 	.word	0x00000000
        /*0040*/ 	.short	0x0006
        /*0042*/ 	.short	0x0020
        /*0044*/ 	.byte	0x00, 0xf0, 0x11, 0x00


	//----- nvinfo : EIATTR_KPARAM_INFO
	.align		4
.L_22:
        /*0048*/ 	.byte	0x04, 0x17
        /*004a*/ 	.short	(.L_24 - .L_23)
.L_23:
        /*004c*/ 	.word	0x00000000
        /*0050*/ 	.short	0x0005
        /*0052*/ 	.short	0x001c
        /*0054*/ 	.byte	0x00, 0xf0, 0x11, 0x00


	//----- nvinfo : EIATTR_KPARAM_INFO
	.align		4
.L_24:
        /*0058*/ 	.byte	0x04, 0x17
        /*005a*/ 	.short	(.L_26 - .L_25)
.L_25:
        /*005c*/ 	.word	0x00000000
        /*0060*/ 	.short	0x0004
        /*0062*/ 	.short	0x0018
        /*0064*/ 	.byte	0x00, 0xf0, 0x11, 0x00


	//----- nvinfo : EIATTR_KPARAM_INFO
	.align		4
.L_26:
        /*0068*/ 	.byte	0x04, 0x17
        /*006a*/ 	.short	(.L_28 - .L_27)
.L_27:
        /*006c*/ 	.word	0x00000000
        /*0070*/ 	.short	0x0003
        /*0072*/ 	.short	0x0014
        /*0074*/ 	.byte	0x00, 0xf0, 0x11, 0x00


	//----- nvinfo : EIATTR_KPARAM_INFO
	.align		4
.L_28:
        /*0078*/ 	.byte	0x04, 0x17
        /*007a*/ 	.short	(.L_30 - .L_29)
.L_29:
        /*007c*/ 	.word	0x00000000
        /*0080*/ 	.short	0x0002
        /*0082*/ 	.short	0x0010
        /*0084*/ 	.byte	0x00, 0xf0, 0x11, 0x00


	//----- nvinfo : EIATTR_KPARAM_INFO
	.align		4
.L_30:
        /*0088*/ 	.byte	0x04, 0x17
        /*008a*/ 	.short	(.L_32 - .L_31)
.L_31:
        /*008c*/ 	.word	0x00000000
        /*0090*/ 	.short	0x0001
        /*0092*/ 	.short	0x0008
        /*0094*/ 	.byte	0x00, 0xf5, 0x21, 0x00


	//----- nvinfo : EIATTR_KPARAM_INFO
	.align		4
.L_32:
        /*0098*/ 	.byte	0x04, 0x17
        /*009a*/ 	.short	(.L_34 - .L_33)
.L_33:
        /*009c*/ 	.word	0x00000000
        /*00a0*/ 	.short	0x0000
        /*00a2*/ 	.short	0x0000
        /*00a4*/ 	.byte	0x00, 0xf5, 0x21, 0x00


	//----- nvinfo : EIATTR_SPARSE_MMA_MASK
	.align		4
.L_34:
        /*00a8*/ 	.byte	0x03, 0x50
        /*00aa*/ 	.short	0x0000


	//----- nvinfo : EIATTR_MAXREG_COUNT
	.align		4
        /*00ac*/ 	.byte	0x03, 0x1b
        /*00ae*/ 	.short	0x00ff


	//----- nvinfo : EIATTR_EXTERNS
	.align		4
        /*00b0*/ 	.byte	0x04, 0x0f
        /*00b2*/ 	.short	(.L_36 - .L_35)


	//   ....[0]....
	.align		4
.L_35:
        /*00b4*/ 	.word	index@(vprintf)


	//----- nvinfo : EIATTR_MERCURY_ISA_VERSION
	.align		4
.L_36:
        /*00b8*/ 	.byte	0x03, 0x5f
        /*00ba*/ 	.short	0x0101


	//----- nvinfo : EIATTR_VRC_CTA_INIT_COUNT
	.align		4
        /*00bc*/ 	.byte	0x02, 0x4a
	.zero		1
	.zero		1


	//----- nvinfo : EIATTR_SYSCALL_OFFSETS
	.align		4
        /*00c0*/ 	.byte	0x04, 0x46
        /*00c2*/ 	.short	(.L_38 - .L_37)


	//   ....[0]....
.L_37:
        /*00c4*/ 	.word	0x000002b0


	//   ....[1]....
        /*00c8*/ 	.word	0x00000640


	//   ....[2]....
        /*00cc*/ 	.word	0x00003af0


	//----- nvinfo : EIATTR_EXIT_INSTR_OFFSETS
	.align		4
.L_38:
        /*00d0*/ 	.byte	0x04, 0x1c
        /*00d2*/ 	.short	(.L_40 - .L_39)


	//   ....[0]....
.L_39:
        /*00d4*/ 	.word	0x000000c0


	//   ....[1]....
        /*00d8*/ 	.word	0x00000180


	//   ....[2]....
        /*00dc*/ 	.word	0x000002c0


	//   ....[3]....
        /*00e0*/ 	.word	0x000036b0


	//   ....[4]....
        /*00e4*/ 	.word	0x00003b00


	//----- nvinfo : EIATTR_CRS_STACK_SIZE
	.align		4
.L_40:
        /*00e8*/ 	.byte	0x04, 0x1e
        /*00ea*/ 	.short	(.L_42 - .L_41)
.L_41:
        /*00ec*/ 	.word	0x00000000


	//----- nvinfo : EIATTR_CBANK_PARAM_SIZE
	.align		4
.L_42:
        /*00f0*/ 	.byte	0x03, 0x19
        /*00f2*/ 	.short	0x0030


	//----- nvinfo : EIATTR_PARAM_CBANK
	.align		4
        /*00f4*/ 	.byte	0x04, 0x0a
        /*00f6*/ 	.short	(.L_44 - .L_43)
	.align		4
.L_43:
        /*00f8*/ 	.word	index@(.nv.constant0.compute_forces_kernel)
        /*00fc*/ 	.short	0x0380
        /*00fe*/ 	.short	0x0030


	//----- nvinfo : EIATTR_SW_WAR
	.align		4
.L_44:
        /*0100*/ 	.byte	0x04, 0x36
        /*0102*/ 	.short	(.L_46 - .L_45)
.L_45:
        /*0104*/ 	.word	0x00000008
.L_46:


//--------------------- .nv.callgraph             --------------------------
	.section	.nv.callgraph,"",@"SHT_CUDA_CALLGRAPH"
	.align	4
	.sectionentsize	8
	.align		4
        /*0000*/ 	.word	0x00000000
	.align		4
        /*0004*/ 	.word	0xffffffff
	.align		4
        /*0008*/ 	.word	index@(compute_forces_kernel)
	.align		4
        /*000c*/ 	.word	index@(vprintf)
	.align		4
        /*0010*/ 	.word	0x00000000
	.align		4
        /*0014*/ 	.word	0xfffffffe
	.align		4
        /*0018*/ 	.word	0x00000000
	.align		4
        /*001c*/ 	.word	0xfffffffd
	.align		4
        /*0020*/ 	.word	0x00000000
	.align		4
        /*0024*/ 	.word	0xfffffffc


//--------------------- .nv.constant4             --------------------------
	.section	.nv.constant4,"a",@progbits
	.align	8
	.align		8
.nv.constant4:
        /*0000*/ 	.dword	vprintf
	.align		8
        /*0008*/ 	.dword	$str
	.align		8
        /*0010*/ 	.dword	$str$1
	.align		8
        /*0018*/ 	.dword	$str$2


//--------------------- .text.compute_forces_kernel --------------------------
	.section	.text.compute_forces_kernel,"ax",@progbits
	.align	128
        .global         compute_forces_kernel
        .type           compute_forces_kernel,@function
        .size           compute_forces_kernel,(.L_x_129 - compute_forces_kernel)
        .other          compute_forces_kernel,@"STO_CUDA_ENTRY STV_DEFAULT"
compute_forces_kernel:
.text.compute_forces_kernel:
[----:B------:R-:W0:Y:S01]  /*0000*/  LDC R1, c[0x0][0x37c] ;  /* 0x0000df00ff017b82 */ /* 0x000e220000000800 */
[----:B------:R-:W1:Y:S01]  /*0010*/  S2R R0, SR_TID.X ;  /* 0x0000000000007919 */ /* 0x000e620000002100 */
[----:B------:R-:W2:Y:S06]  /*0020*/  LDCU UR4, c[0x0][0x2fc] ;  /* 0x00005f80ff0477ac */ /* 0x000eac0008000800 */
[----:B------:R-:W1:Y:S01]  /*0030*/  S2UR UR5, SR_CTAID.X ;  /* 0x00000000000579c3 */ /* 0x000e620000002500 */
[----:B0-----:R-:W-:Y:S01]  /*0040*/  IADD3 R1, PT, PT, R1, -0x58, RZ ;  /* 0xffffffa801017810 */ /* 0x001fe20007ffe0ff */
[----:B------:R-:W0:Y:S01]  /*0050*/  LDCU UR6, c[0x0][0x394] ;  /* 0x00007280ff0677ac */ /* 0x000e220008000800 */
[----:B------:R-:W3:Y:S05]  /*0060*/  LDCU UR38, c[0x0][0x2f8] ;  /* 0x00005f00ff2677ac */ /* 0x000eea0008000800 */
[----:B------:R-:W1:Y:S01]  /*0070*/  LDC R17, c[0x0][0x360] ;  /* 0x0000d800ff117b82 */ /* 0x000e620000000800 */
[----:B---3--:R-:W-:-:S04]  /*0080*/  IADD3 R16, P1, PT, R1, UR38, RZ ;  /* 0x0000002601107c10 */ /* 0x008fc8000ff3e0ff */
[----:B--2---:R-:W-:Y:S01]  /*0090*/  IADD3.X R2, PT, PT, RZ, UR4, RZ, P1, !PT ;  /* 0x00000004ff027c10 */ /* 0x004fe20008ffe4ff */
[----:B-1----:R-:W-:-:S05]  /*00a0*/  IMAD R17, R17, UR5, R0 ;  /* 0x0000000511117c24 */ /* 0x002fca000f8e0200 */
[----:B0-----:R-:W-:-:S13]  /*00b0*/  ISETP.GE.AND P0, PT, R17, UR6, PT ;  /* 0x0000000611007c0c */ /* 0x001fda000bf06270 */
[----:B------:R-:W-:Y:S05]  /*00c0*/  @P0 EXIT ;  /* 0x000000000000094d */ /* 0x000fea0003800000 */
[----:B------:R-:W0:Y:S01]  /*00d0*/  LDC.64 R4, c[0x0][0x398] ;  /* 0x0000e600ff047b82 */ /* 0x000e220000000a00 */
[----:B------:R-:W1:Y:S01]  /*00e0*/  LDCU.64 UR4, c[0x0][0x3a0] ;  /* 0x00007400ff0477ac */ /* 0x000e620008000a00 */
[----:B------:R-:W2:Y:S01]  /*00f0*/  LDCU UR6, c[0x0][0x3a8] ;  /* 0x00007500ff0677ac */ /* 0x000ea20008000800 */
[----:B------:R-:W3:Y:S01]  /*0100*/  LDCU.64 UR36, c[0x0][0x358] ;  /* 0x00006b00ff2477ac */ /* 0x000ee20008000a00 */
[----:B--2---:R-:W-:Y:S02]  /*0110*/  FSETP.LTU.AND P1, PT, RZ, UR6, PT ;  /* 0x00000006ff007c0b */ /* 0x004fe4000bf29000 */
[----:B0-----:R-:W-:Y:S02]  /*0120*/  FSETP.GT.AND P0, PT, R5, 1, PT ;  /* 0x3f8000000500780b */ /* 0x001fe40003f04000 */
[----:B-1----:R-:W-:-:S04]  /*0130*/  FMNMX3 R0, R4, UR4, R5, PT ;  /* 0x0000000404007c76 */ /* 0x002fc8000b800005 */
[----:B------:R-:W-:-:S04]  /*0140*/  FSETP.GEU.AND P0, PT, R0, RZ, !P0 ;  /* 0x000000ff0000720b */ /* 0x000fc8000470e000 */
[----:B------:R-:W-:-:S13]  /*0150*/  FSETP.LTU.AND P0, PT, RZ, UR5, P0 ;  /* 0x00000005ff007c0b */ /* 0x000fda0008709000 */
[----:B---3--:R-:W-:Y:S05]  /*0160*/  @P0 BRA P1, `(.L_x_0) ;  /* 0x0000000000580947 */ /* 0x008fea0000800000 */
[----:B------:R-:W-:-:S13]  /*0170*/  ISETP.NE.AND P0, PT, R17, RZ, PT ;  /* 0x000000ff1100720c */ /* 0x000fda0003f05270 */
[----:B------:R-:W-:Y:S05]  /*0180*/  @P0 EXIT ;  /* 0x000000000000094d */ /* 0x000fea0003800000 */
[----:B------:R-:W0:Y:S01]  /*0190*/  F2F.F64.F32 R8, R4 ;  /* 0x0000000400087310 */ /* 0x000e220000201800 */
[----:B------:R-:W-:Y:S02]  /*01a0*/  MOV R0, 0x0 ;  /* 0x0000000000007802 */ /* 0x000fe40000000f00 */
[----:B------:R-:W-:Y:S02]  /*01b0*/  MOV R6, R16 ;  /* 0x0000001000067202 */ /* 0x000fe40000000f00 */
[----:B------:R1:W2:Y:S01]  /*01c0*/  LDC.64 R22, c[0x4][R0] ;  /* 0x0100000000167b82 */ /* 0x0002a20000000a00 */
[----:B------:R-:W-:Y:S02]  /*01d0*/  MOV R7, R2 ;  /* 0x0000000200077202 */ /* 0x000fe40000000f00 */
[----:B------:R-:W3:Y:S01]  /*01e0*/  F2F.F64.F32 R10, R5 ;  /* 0x00000005000a7310 */ /* 0x000ee20000201800 */
[----:B0-----:R1:W-:Y:S07]  /*01f0*/  STL.64 [R1], R8 ;  /* 0x0000000801007387 */ /* 0x0013ee0000100a00 */
[----:B------:R-:W0:Y:S01]  /*0200*/  F2F.F64.F32 R12, UR4 ;  /* 0x00000004000c7d10 */ /* 0x000e220008201800 */
[----:B---3--:R1:W-:Y:S07]  /*0210*/  STL.64 [R1+0x8], R10 ;  /* 0x0000080a01007387 */ /* 0x0083ee0000100a00 */
[----:B------:R-:W3:Y:S01]  /*0220*/  F2F.F64.F32 R14, UR5 ;  /* 0x00000005000e7d10 */ /* 0x000ee20008201800 */
[----:B------:R-:W4:Y:S01]  /*0230*/  LDCU.64 UR4, c[0x4][0x8] ;  /* 0x01000100ff0477ac */ /* 0x000f220008000a00 */
[----:B0-----:R1:W-:Y:S06]  /*0240*/  STL.64 [R1+0x10], R12 ;  /* 0x0000100c01007387 */ /* 0x0013ec0000100a00 */
[----:B------:R-:W0:Y:S01]  /*0250*/  F2F.F64.F32 R18, UR6 ;  /* 0x0000000600127d10 */ /* 0x000e220008201800 */
[----:B---3--:R1:W-:Y:S01]  /*0260*/  STL.64 [R1+0x18], R14 ;  /* 0x0000180e01007387 */ /* 0x0083e20000100a00 */
[----:B----4-:R-:W-:-:S02]  /*0270*/  MOV R4, UR4 ;  /* 0x0000000400047c02 */ /* 0x010fc40008000f00 */
[----:B------:R-:W-:Y:S01]  /*0280*/  MOV R5, UR5 ;  /* 0x0000000500057c02 */ /* 0x000fe20008000f00 */
[----:B0-2---:R1:W-:Y:S06]  /*0290*/  STL.64 [R1+0x20], R18 ;  /* 0x0000201201007387 */ /* 0x0053ec0000100a00 */
[----:B------:R-:W-:-:S07]  /*02a0*/  LEPC R20, `(.L_x_1) ;  /* 0x000000001014794e */ /* 0x000fce0000000000 */
[----:B-1----:R-:W-:Y:S05]  /*02b0*/  CALL.ABS.NOINC R22 ;  /* 0x0000000016007343 */ /* 0x002fea0003c00000 */
.L_x_1:
[----:B------:R-:W-:Y:S05]  /*02c0*/  EXIT ;  /* 0x000000000000794d */ /* 0x000fea0003800000 */
.L_x_0:
[----:B------:R-:W0:Y:S01]  /*02d0*/  LDC.64 R18, c[0x0][0x380] ;  /* 0x0000e000ff127b82 */ /* 0x000e220000000a00 */
[----:B------:R-:W1:Y:S01]  /*02e0*/  LDCU UR39, c[0x0][0x3a8] ;  /* 0x00007500ff2777ac */ /* 0x000e620008000800 */
[----:B------:R-:W2:Y:S01]  /*02f0*/  LDCU UR40, c[0x0][0x398] ;  /* 0x00007300ff2877ac */ /* 0x000ea20008000800 */
[----:B------:R-:W3:Y:S01]  /*0300*/  LDCU UR41, c[0x0][0x3a0] ;  /* 0x00007400ff2977ac */ /* 0x000ee20008000800 */
[----:B------:R-:W4:Y:S01]  /*0310*/  LDCU UR42, c[0x0][0x394] ;  /* 0x00007280ff2a77ac */ /* 0x000f220008000800 */
[----:B0-----:R-:W-:-:S05]  /*0320*/  IMAD.WIDE R18, R17, 0x1c, R18 ;  /* 0x0000001c11127825 */ /* 0x001fca00078e0212 */
[----:B------:R-:W2:Y:S04]  /*0330*/  LDG.E R23, desc[UR36][R18.64+0x4] ;  /* 0x0000042412177981 */ /* 0x000ea8000c1e1900 */
[----:B------:R-:W3:Y:S04]  /*0340*/  LDG.E R26, desc[UR36][R18.64] ;  /* 0x00000024121a7981 */ /* 0x000ee8000c1e1900 */
[----:B------:R-:W4:Y:S04]  /*0350*/  LDG.E R10, desc[UR36][R18.64+0x8] ;  /* 0x00000824120a7981 */ /* 0x000f28000c1e1900 */
[----:B------:R0:W5:Y:S04]  /*0360*/  LDG.E R22, desc[UR36][R18.64+0xc] ;  /* 0x00000c2412167981 */ /* 0x000168000c1e1900 */
[----:B------:R0:W5:Y:S04]  /*0370*/  LDG.E R14, desc[UR36][R18.64+0x10] ;  /* 0x00001024120e7981 */ /* 0x000168000c1e1900 */
[----:B------:R0:W5:Y:S01]  /*0380*/  LDG.E R20, desc[UR36][R18.64+0x14] ;  /* 0x0000142412147981 */ /* 0x000162000c1e1900 */
[----:B------:R-:W-:Y:S04]  /*0390*/  BSSY.RECONVERGENT B7, `(.L_x_2) ;  /* 0x0000038000077945 */ /* 0x000fe80003800200 */
[----:B------:R-:W-:Y:S01]  /*03a0*/  BSSY.RELIABLE B6, `(.L_x_3) ;  /* 0x0000010000067945 */ /* 0x000fe20003800100 */
[----:B--2---:R-:W-:-:S04]  /*03b0*/  FSETP.NAN.AND P0, PT, |R23|, |R23|, PT ;  /* 0x400000171700720b */ /* 0x004fc80003f08200 */
[----:B---3--:R-:W-:-:S04]  /*03c0*/  FSETP.NAN.OR P0, PT, |R26|, |R26|, P0 ;  /* 0x4000001a1a00720b */ /* 0x008fc80000708600 */
[----:B----4-:R-:W-:-:S04]  /*03d0*/  FSETP.NAN.OR P0, PT, |R10|, |R10|, P0 ;  /* 0x4000000a0a00720b */ /* 0x010fc80000708600 */
[----:B------:R-:W-:-:S04]  /*03e0*/  FSETP.EQU.OR P0, PT, |R26|, +INF , P0 ;  /* 0x7f8000001a00780b */ /* 0x000fc8000070a600 */
[----:B------:R-:W-:-:S04]  /*03f0*/  FSETP.EQU.OR P0, PT, |R23|, +INF , P0 ;  /* 0x7f8000001700780b */ /* 0x000fc8000070a600 */
[----:B------:R-:W-:-:S13]  /*0400*/  FSETP.EQU.OR P0, PT, |R10|, +INF , P0 ;  /* 0x7f8000000a00780b */ /* 0x000fda000070a600 */
[----:B01----:R-:W-:Y:S05]  /*0410*/  @P0 BRA `(.L_x_4) ;  /* 0x0000000000200947 */ /* 0x003fea0003800000 */
[----:B-----5:R-:W-:Y:S02]  /*0420*/  FSETP.NAN.AND P0, PT, |R14|, |R14|, PT ;  /* 0x4000000e0e00720b */ /* 0x020fe40003f08200 */
[----:B------:R-:W-:Y:S02]  /*0430*/  FSETP.NE.AND P1, PT, |R20|, +INF , PT ;  /* 0x7f8000001400780b */ /* 0x000fe40003f25200 */
[----:B------:R-:W-:-:S04]  /*0440*/  FSETP.NUM.AND P0, PT, |R22|, |R22|, !P0 ;  /* 0x400000161600720b */ /* 0x000fc80004707200 */
[----:B------:R-:W-:-:S04]  /*0450*/  FSETP.NUM.AND P0, PT, |R20|, |R20|, P0 ;  /* 0x400000141400720b */ /* 0x000fc80000707200 */
[----:B------:R-:W-:-:S04]  /*0460*/  FSETP.NE.AND P0, PT, |R22|, +INF , P0 ;  /* 0x7f8000001600780b */ /* 0x000fc80000705200 */
[----:B------:R-:W-:-:S13]  /*0470*/  FSETP.NE.AND P0, PT, |R14|, +INF , P0 ;  /* 0x7f8000000e00780b */ /* 0x000fda0000705200 */
[----:B------:R-:W-:Y:S05]  /*0480*/  @P0 BREAK.RELIABLE P1, B6 ;  /* 0x0000000000060942 */ /* 0x000fea0000800100 */
[----:B------:R-:W-:Y:S05]  /*0490*/  @P0 BRA P1, `(.L_x_5) ;  /* 0x00000000009c0947 */ /* 0x000fea0000800000 */
.L_x_4:
[----:B------:R-:W-:Y:S05]  /*04a0*/  BSYNC.RELIABLE B6 ;  /* 0x0000000000067941 */ /* 0x000fea0003800100 */
.L_x_3:
[----:B------:R-:W-:Y:S01]  /*04b0*/  ISETP.NE.AND P0, PT, R17, RZ, PT ;  /* 0x000000ff1100720c */ /* 0x000fe20003f05270 */
[----:B------:R-:W-:-:S12]  /*04c0*/  BSSY.RECONVERGENT B8, `(.L_x_6) ;  /* 0x0000019000087945 */ /* 0x000fd80003800200 */
[----:B------:R-:W-:Y:S05]  /*04d0*/  @P0 BRA `(.L_x_7) ;  /* 0x00000000005c0947 */ /* 0x000fea0003800000 */
[----:B------:R-:W0:Y:S01]  /*04e0*/  F2F.F64.F32 R8, R23 ;  /* 0x0000001700087310 */ /* 0x000e220000201800 */
[----:B------:R-:W-:Y:S01]  /*04f0*/  IADD3 R3, PT, PT, R16, -UR38, RZ ;  /* 0x8000002610037c10 */ /* 0x000fe2000fffe0ff */
[----:B------:R-:W1:Y:S01]  /*0500*/  LDCU.64 UR4, c[0x4][0x10] ;  /* 0x01000200ff0477ac */ /* 0x000e620008000a00 */
[----:B------:R-:W-:-:S03]  /*0510*/  MOV R0, 0x0 ;  /* 0x0000000000007802 */ /* 0x000fc60000000f00 */
[----:B------:R-:W-:Y:S02]  /*0520*/  STL [R3], RZ ;  /* 0x000000ff03007387 */ /* 0x000fe40000100800 */
[----:B------:R-:W2:Y:S02]  /*0530*/  F2F.F64.F32 R10, R10 ;  /* 0x0000000a000a7310 */ /* 0x000ea40000201800 */
[----:B0-----:R-:W-:Y:S06]  /*0540*/  STL.64 [R3+0x10], R8 ;  /* 0x0000100803007387 */ /* 0x001fec0000100a00 */
[----:B-----5:R0:W3:Y:S01]  /*0550*/  F2F.F64.F32 R12, R22 ;  /* 0x00000016000c7310 */ /* 0x0200e20000201800 */
[----:B-1----:R-:W-:-:S02]  /*0560*/  MOV R4, UR4 ;  /* 0x0000000400047c02 */ /* 0x002fc40008000f00 */
[----:B------:R-:W-:Y:S01]  /*0570*/  MOV R5, UR5 ;  /* 0x0000000500057c02 */ /* 0x000fe20008000f00 */
[----:B--2---:R-:W-:Y:S04]  /*0580*/  STL.64 [R3+0x18], R10 ;  /* 0x0000180a03007387 */ /* 0x004fe80000100a00 */
[----:B------:R-:W1:Y:S01]  /*0590*/  F2F.F64.F32 R14, R14 ;  /* 0x0000000e000e7310 */ /* 0x000e620000201800 */
[----:B0-----:R0:W2:Y:S01]  /*05a0*/  LDC.64 R22, c[0x4][R0] ;  /* 0x0100000000167b82 */ /* 0x0010a20000000a00 */
[----:B---3--:R-:W-:Y:S06]  /*05b0*/  STL.64 [R3+0x20], R12 ;  /* 0x0000200c03007387 */ /* 0x008fec0000100a00 */
[----:B------:R-:W3:Y:S01]  /*05c0*/  F2F.F64.F32 R20, R20 ;  /* 0x0000001400147310 */ /* 0x000ee20000201800 */
[----:B-1----:R-:W-:Y:S07]  /*05d0*/  STL.64 [R3+0x28], R14 ;  /* 0x0000280e03007387 */ /* 0x002fee0000100a00 */
[----:B------:R-:W1:Y:S01]  /*05e0*/  F2F.F64.F32 R6, R26 ;  /* 0x0000001a00067310 */ /* 0x000e620000201800 */
[----:B---3--:R-:W-:Y:S04]  /*05f0*/  STL.64 [R3+0x30], R20 ;  /* 0x0000301403007387 */ /* 0x008fe80000100a00 */
[----:B-1----:R1:W-:Y:S02]  /*0600*/  STL.64 [R3+0x8], R6 ;  /* 0x0000080603007387 */ /* 0x0023e40000100a00 */
[----:B-1----:R-:W-:-:S02]  /*0610*/  MOV R6, R16 ;  /* 0x0000001000067202 */ /* 0x002fc40000000f00 */
[----:B0-2---:R-:W-:-:S07]  /*0620*/  MOV R7, R2 ;  /* 0x0000000200077202 */ /* 0x005fce0000000f00 */
[----:B------:R-:W-:-:S07]  /*0630*/  LEPC R20, `(.L_x_7) ;  /* 0x000000001014794e */ /* 0x000fce0000000000 */
[----:B------:R-:W-:Y:S05]  /*0640*/  CALL.ABS.NOINC R22 ;  /* 0x0000000016007343 */ /* 0x000fea0003c00000 */
.L_x_7:
[----:B------:R-:W-:Y:S05]  /*0650*/  BSYNC.RECONVERGENT B8 ;  /* 0x0000000000087941 */ /* 0x000fea0003800200 */
.L_x_6:
[----:B------:R0:W-:Y:S01]  /*0660*/  STG.E desc[UR36][R18.64], RZ ;  /* 0x000000ff12007986 */ /* 0x0001e2000c101924 */
[----:B-----5:R-:W-:Y:S01]  /*0670*/  HFMA2 R14, -RZ, RZ, 0, 0 ;  /* 0x00000000ff0e7431 */ /* 0x020fe200000001ff */
[----:B------:R-:W-:Y:S01]  /*0680*/  CS2R R22, SRZ ;  /* 0x0000000000167805 */ /* 0x000fe2000001ff00 */
[----:B------:R-:W-:Y:S01]  /*0690*/  HFMA2 R10, -RZ, RZ, 0, 0 ;  /* 0x00000000ff0a7431 */ /* 0x000fe200000001ff */
[----:B------:R0:W-:Y:S01]  /*06a0*/  STG.E desc[UR36][R18.64+0x4], RZ ;  /* 0x000004ff12007986 */ /* 0x0001e2000c101924 */
[----:B------:R-:W-:Y:S01]  /*06b0*/  IMAD.MOV.U32 R20, RZ, RZ, RZ ;  /* 0x000000ffff147224 */ /* 0x000fe200078e00ff */
[----:B------:R-:W-:Y:S02]  /*06c0*/  MOV R26, RZ ;  /* 0x000000ff001a7202 */ /* 0x000fe40000000f00 */
[----:B------:R0:W-:Y:S04]  /*06d0*/  STG.E desc[UR36][R18.64+0x8], RZ ;  /* 0x000008ff12007986 */ /* 0x0001e8000c101924 */
[----:B------:R0:W-:Y:S04]  /*06e0*/  STG.E desc[UR36][R18.64+0xc], RZ ;  /* 0x00000cff12007986 */ /* 0x0001e8000c101924 */
[----:B------:R0:W-:Y:S04]  /*06f0*/  STG.E desc[UR36][R18.64+0x10], RZ ;  /* 0x000010ff12007986 */ /* 0x0001e8000c101924 */
[----:B------:R0:W-:Y:S02]  /*0700*/  STG.E desc[UR36][R18.64+0x14], RZ ;  /* 0x000014ff12007986 */ /* 0x0001e4000c101924 */
.L_x_5:
[----:B------:R-:W-:Y:S05]  /*0710*/  BSYNC.RECONVERGENT B7 ;  /* 0x0000000000077941 */ /* 0x000fea0003800200 */
.L_x_2:
[----:B------:R-:W1:Y:S01]  /*0720*/  LDC R0, c[0x0][0x390] ;  /* 0x0000e400ff007b82 */ /* 0x000e620000000800 */
[----:B------:R-:W-:Y:S02]  /*0730*/  CS2R R12, SRZ ;  /* 0x00000000000c7805 */ /* 0x000fe4000001ff00 */
[----:B------:R-:W-:Y:S02]  /*0740*/  MOV R11, RZ ;  /* 0x000000ff000b7202 */ /* 0x000fe40000000f00 */
[----:B-1----:R-:W-:-:S13]  /*0750*/  ISETP.GE.AND P0, PT, R0, 0x1, PT ;  /* 0x000000010000780c */ /* 0x002fda0003f06270 */
[----:B------:R-:W-:Y:S05]  /*0760*/  @!P0 BRA `(.L_x_8) ;  /* 0x00000014001c8947 */ /* 0x000fea0003800000 */
[----:B------:R-:W-:Y:S01]  /*0770*/  ISETP.NE.AND P0, PT, R0, 0x1, PT ;  /* 0x000000010000780c */ /* 0x000fe20003f05270 */
[----:B------:R-:W-:Y:S01]  /*0780*/  HFMA2 R11, -RZ, RZ, 0, 0 ;  /* 0x00000000ff0b7431 */ /* 0x000fe200000001ff */
[----:B------:R-:W-:Y:S02]  /*0790*/  CS2R R12, SRZ ;  /* 0x00000000000c7805 */ /* 0x000fe4000001ff00 */
[----:B------:R-:W-:-:S09]  /*07a0*/  CS2R R28, SRZ ;  /* 0x00000000001c7805 */ /* 0x000fd2000001ff00 */
[----:B------:R-:W-:Y:S05]  /*07b0*/  @!P0 BRA `(.L_x_9) ;  /* 0x0000000c00588947 */ /* 0x000fea0003800000 */
[----:B------:R-:W1:Y:S01]  /*07c0*/  LDCU.64 UR4, c[0x0][0x388] ;  /* 0x00007100ff0477ac */ /* 0x000e620008000a00 */
[----:B------:R-:W-:Y:S01]  /*07d0*/  LOP3.LUT R28, R0, 0x7ffffffe, RZ, 0xc0, !PT ;  /* 0x7ffffffe001c7812 */ /* 0x000fe200078ec0ff */
[----:B------:R-:W-:Y:S01]  /*07e0*/  BSSY.RECONVERGENT B0, `(.L_x_10) ;  /* 0x00000d2000007945 */ /* 0x000fe20003800200 */
[----:B------:R-:W-:Y:S02]  /*07f0*/  MOV R11, RZ ;  /* 0x000000ff000b7202 */ /* 0x000fe40000000f00 */
[----:B------:R-:W-:Y:S01]  /*0800*/  IADD3 R29, PT, PT, -R28, RZ, RZ ;  /* 0x000000ff1c1d7210 */ /* 0x000fe20007ffe1ff */
[----:B-1----:R-:W-:-:S04]  /*0810*/  UIADD3 UR4, UP0, UPT, UR4, 0xc, URZ ;  /* 0x0000000c04047890 */ /* 0x002fc8000ff1e0ff */
[----:B------:R-:W-:Y:S02]  /*0820*/  UIADD3.X UR5, UPT, UPT, URZ, UR5, URZ, UP0, !UPT ;  /* 0x00000005ff057290 */ /* 0x000fe400087fe4ff */
[----:B------:R-:W-:-:S04]  /*0830*/  MOV R8, UR4 ;  /* 0x0000000400087c02 */ /* 0x000fc80008000f00 */
[----:B------:R-:W-:-:S07]  /*0840*/  MOV R9, UR5 ;  /* 0x0000000500097c02 */ /* 0x000fce0008000f00 */
.L_x_39:
[----:B------:R-:W2:Y:S01]  /*0850*/  LDG.E R0, desc[UR36][R8.64+-0xc] ;  /* 0xfffff42408007981 */ /* 0x000ea2000c1e1900 */
[----:B------:R-:W-:Y:S01]  /*0860*/  IADD3 R29, PT, PT, R29, 0x2, RZ ;  /* 0x000000021d1d7810 */ /* 0x000fe20007ffe0ff */
[----:B------:R-:W-:Y:S04]  /*0870*/  BSSY.RECONVERGENT B3, `(.L_x_11) ;  /* 0x0000062000037945 */ /* 0x000fe80003800200 */
[----:B------:R-:W-:Y:S01]  /*0880*/  BSSY.RELIABLE B1, `(.L_x_12) ;  /* 0x000000a000017945 */ /* 0x000fe20003800100 */
[----:B------:R-:W-:Y:S02]  /*0890*/  ISETP.NE.AND P2, PT, R29, RZ, PT ;  /* 0x000000ff1d00720c */ /* 0x000fe40003f45270 */
[----:B--2---:R-:W-:-:S13]  /*08a0*/  ISETP.NE.AND P0, PT, R0, R17, PT ;  /* 0x000000110000720c */ /* 0x004fda0003f05270 */
[----:B------:R-:W-:Y:S05]  /*08b0*/  @!P0 BRA `(.L_x_13) ;  /* 0x0000000000148947 */ /* 0x000fea0003800000 */
[----:B------:R-:W2:Y:S02]  /*08c0*/  LDG.E R4, desc[UR36][R8.64+-0x8] ;  /* 0xfffff82408047981 */ /* 0x000ea4000c1e1900 */
[----:B--2---:R-:W-:-:S13]  /*08d0*/  ISETP.NE.AND P0, PT, R4, R17, PT ;  /* 0x000000110400720c */ /* 0x004fda0003f05270 */
[----:B------:R-:W-:Y:S05]  /*08e0*/  @P0 BREAK.RELIABLE B1 ;  /* 0x0000000000010942 */ /* 0x000fea0003800100 */
[----:B------:R-:W-:Y:S05]  /*08f0*/  @!P0 BRA `(.L_x_14) ;  /* 0x0000000000088947 */ /* 0x000fea0003800000 */
[----:B------:R-:W-:Y:S05]  /*0900*/  BRA `(.L_x_15) ;  /* 0x0000000400607947 */ /* 0x000fea0003800000 */
.L_x_13:
[----:B------:R1:W5:Y:S02]  /*0910*/  LDG.E R0, desc[UR36][R8.64+-0x8] ;  /* 0xfffff82408007981 */ /* 0x000364000c1e1900 */
.L_x_14:
[----:B------:R-:W-:Y:S05]  /*0920*/  BSYNC.RELIABLE B1 ;  /* 0x0000000000017941 */ /* 0x000fea0003800100 */
.L_x_12:
[----:B------:R-:W2:Y:S02]  /*0930*/  LDC.64 R24, c[0x0][0x380] ;  /* 0x0000e000ff187b82 */ /* 0x000ea40000000a00 */
[----:B--2--5:R-:W-:-:S05]  /*0940*/  IMAD.WIDE R24, R0, 0x1c, R24 ;  /* 0x0000001c00187825 */ /* 0x024fca00078e0218 */
[----:B------:R-:W2:Y:S04]  /*0950*/  LDG.E R0, desc[UR36][R24.64+0x4] ;  /* 0x0000042418007981 */ /* 0x000ea8000c1e1900 */
[----:B------:R-:W3:Y:S04]  /*0960*/  LDG.E R5, desc[UR36][R24.64] ;  /* 0x0000002418057981 */ /* 0x000ee8000c1e1900 */
[----:B------:R-:W4:Y:S01]  /*0970*/  LDG.E R7, desc[UR36][R24.64+0x8] ;  /* 0x0000082418077981 */ /* 0x000f22000c1e1900 */
[----:B------:R-:W-:Y:S01]  /*0980*/  BSSY.RECONVERGENT B1, `(.L_x_16) ;  /* 0x0000014000017945 */ /* 0x000fe20003800200 */
[----:B--2---:R-:W-:Y:S01]  /*0990*/  FADD R3, R0, -R23 ;  /* 0x8000001700037221 */ /* 0x004fe20000000000 */
[----:B---3--:R-:W-:-:S03]  /*09a0*/  FADD R4, R5, -R26 ;  /* 0x8000001a05047221 */ /* 0x008fc60000000000 */
[----:B------:R-:W-:Y:S01]  /*09b0*/  FMUL R5, R3, R3 ;  /* 0x0000000303057220 */ /* 0x000fe20000400000 */
[----:B----4-:R-:W-:-:S03]  /*09c0*/  FADD R0, R7, -R10 ;  /* 0x8000000a07007221 */ /* 0x010fc60000000000 */
[----:B------:R-:W-:-:S04]  /*09d0*/  FFMA R5, R4, R4, R5 ;  /* 0x0000000404057223 */ /* 0x000fc80000000005 */
[----:B------:R-:W-:-:S04]  /*09e0*/  FFMA R6, R0, R0, R5 ;  /* 0x0000000000067223 */ /* 0x000fc80000000005 */
[----:B------:R2:W3:Y:S01]  /*09f0*/  MUFU.RSQ R7, R6 ;  /* 0x0000000600077308 */ /* 0x0004e20000001400 */
[----:B------:R-:W-:-:S04]  /*0a00*/  IADD3 R5, PT, PT, R6, -0xd000000, RZ ;  /* 0xf300000006057810 */ /* 0x000fc80007ffe0ff */
[----:B------:R-:W-:-:S13]  /*0a10*/  ISETP.GT.U32.AND P0, PT, R5, 0x727fffff, PT ;  /* 0x727fffff0500780c */ /* 0x000fda0003f04070 */
[----:B--23--:R-:W-:Y:S05]  /*0a20*/  @!P0 BRA `(.L_x_17) ;  /* 0x0000000000148947 */ /* 0x00cfea0003800000 */
[----:B------:R-:W-:Y:S02]  /*0a30*/  MOV R5, R6 ;  /* 0x0000000600057202 */ /* 0x000fe40000000f00 */
[----:B------:R-:W-:-:S07]  /*0a40*/  MOV R27, 0xa60 ;  /* 0x00000a60001b7802 */ /* 0x000fce0000000f00 */
[----:B01----:R-:W-:Y:S05]  /*0a50*/  CALL.REL.NOINC `($__internal_0_$__cuda_sm20_sqrt_rn_f32_slowpath) ;  /* 0x00000030002c7944 */ /* 0x003fea0003c00000 */
[----:B------:R-:W-:Y:S01]  /*0a60*/  IMAD.MOV.U32 R31, RZ, RZ, R5 ;  /* 0x000000ffff1f7224 */ /* 0x000fe200078e0005 */
[----:B------:R-:W-:Y:S06]  /*0a70*/  BRA `(.L_x_18) ;  /* 0x0000000000107947 */ /* 0x000fec0003800000 */
.L_x_17:
[----:B------:R-:W-:Y:S01]  /*0a80*/  FMUL.FTZ R31, R6, R7 ;  /* 0x00000007061f7220 */ /* 0x000fe20000410000 */
[----:B------:R-:W-:-:S03]  /*0a90*/  FMUL.FTZ R5, R7, 0.5 ;  /* 0x3f00000007057820 */ /* 0x000fc60000410000 */
[----:B------:R-:W-:-:S04]  /*0aa0*/  FFMA R6, -R31, R31, R6 ;  /* 0x0000001f1f067223 */ /* 0x000fc80000000106 */
[----:B------:R-:W-:-:S07]  /*0ab0*/  FFMA R31, R6, R5, R31 ;  /* 0x00000005061f7223 */ /* 0x000fce000000001f */
.L_x_18:
[----:B------:R-:W-:Y:S05]  /*0ac0*/  BSYNC.RECONVERGENT B1 ;  /* 0x0000000000017941 */ /* 0x000fea0003800200 */
.L_x_16:
[----:B------:R-:W-:-:S13]  /*0ad0*/  FSETP.GT.AND P0, PT, R31, 9.9999997473787516356e-05, PT ;  /* 0x38d1b7171f00780b */ /* 0x000fda0003f04000 */
[----:B------:R-:W-:Y:S05]  /*0ae0*/  @!P0 BRA `(.L_x_15) ;  /* 0x0000000000e88947 */ /* 0x000fea0003800000 */
[----:B------:R-:W2:Y:S01]  /*0af0*/  MUFU.RCP R6, R31 ;  /* 0x0000001f00067308 */ /* 0x000ea20000001000 */
[----:B------:R-:W-:Y:S07]  /*0b00*/  BSSY.RECONVERGENT B4, `(.L_x_19) ;  /* 0x000000d000047945 */ /* 0x000fee0003800200 */
[----:B------:R-:W3:Y:S01]  /*0b10*/  FCHK P0, R4, R31 ;  /* 0x0000001f04007302 */ /* 0x000ee20000000000 */
[----:B--2---:R-:W-:-:S04]  /*0b20*/  FFMA R5, R6, -R31, 1 ;  /* 0x3f80000006057423 */ /* 0x004fc8000000081f */
[----:B------:R-:W-:-:S04]  /*0b30*/  FFMA R5, R6, R5, R6 ;  /* 0x0000000506057223 */ /* 0x000fc80000000006 */
[----:B------:R-:W-:-:S04]  /*0b40*/  FFMA R6, R4, R5, RZ ;  /* 0x0000000504067223 */ /* 0x000fc800000000ff */
[----:B------:R-:W-:-:S04]  /*0b50*/  FFMA R33, R6, -R31, R4 ;  /* 0x8000001f06217223 */ /* 0x000fc80000000004 */
[----:B------:R-:W-:Y:S01]  /*0b60*/  FFMA R33, R5, R33, R6 ;  /* 0x0000002105217223 */ /* 0x000fe20000000006 */
[----:B---3--:R-:W-:Y:S06]  /*0b70*/  @!P0 BRA `(.L_x_20) ;  /* 0x0000000000148947 */ /* 0x008fec0003800000 */
[----:B------:R-:W-:Y:S02]  /*0b80*/  MOV R5, R4 ;  /* 0x0000000400057202 */ /* 0x000fe40000000f00 */
[----:B------:R-:W-:Y:S02]  /*0b90*/  MOV R6, R31 ;  /* 0x0000001f00067202 */ /* 0x000fe40000000f00 */
[----:B------:R-:W-:-:S07]  /*0ba0*/  MOV R15, 0xbc0 ;  /* 0x00000bc0000f7802 */ /* 0x000fce0000000f00 */
[----:B01----:R-:W-:Y:S05]  /*0bb0*/  CALL.REL.NOINC `($__internal_1_$__cuda_sm3x_div_rn_noftz_f32_slowpath) ;  /* 0x0000003000307944 */ /* 0x003fea0003c00000 */
[----:B------:R-:W-:-:S07]  /*0bc0*/  MOV R33, R5 ;  /* 0x0000000500217202 */ /* 0x000fce0000000f00 */
.L_x_20:
[----:B------:R-:W-:Y:S05]  /*0bd0*/  BSYNC.RECONVERGENT B4 ;  /* 0x0000000000047941 */ /* 0x000fea0003800200 */
.L_x_19:
        /* <DEDUP_REMOVED lines=14> */
.L_x_22:
[----:B------:R-:W-:Y:S05]  /*0cc0*/  BSYNC.RECONVERGENT B4 ;  /* 0x0000000000047941 */ /* 0x000fea0003800200 */
.L_x_21:
        /* <DEDUP_REMOVED lines=14> */
.L_x_24:
[----:B------:R-:W-:Y:S05]  /*0db0*/  BSYNC.RECONVERGENT B4 ;  /* 0x0000000000047941 */ /* 0x000fea0003800200 */
.L_x_23:
[----:B------:R-:W2:Y:S04]  /*0dc0*/  LDG.E R0, desc[UR36][R8.64+-0x4] ;  /* 0xfffffc2408007981 */ /* 0x000ea8000c1e1900 */
[----:B------:R-:W3:Y:S04]  /*0dd0*/  LDG.E R24, desc[UR36][R24.64+0x18] ;  /* 0x0000182418187981 */ /* 0x000ee8000c1e1900 */
[----:B------:R-:W3:Y:S01]  /*0de0*/  LDG.E R5, desc[UR36][R18.64+0x18] ;  /* 0x0000182412057981 */ /* 0x000ee2000c1e1900 */
[----:B------:R-:W-:-:S04]  /*0df0*/  FADD R31, R31, -1 ;  /* 0xbf8000001f1f7421 */ /* 0x000fc80000000000 */
[----:B------:R-:W-:-:S04]  /*0e00*/  FMUL R31, R31, UR40 ;  /* 0x000000281f1f7c20 */ /* 0x000fc80008400000 */
[----:B--2---:R-:W-:-:S04]  /*0e10*/  FMUL R0, R31, R0 ;  /* 0x000000001f007220 */ /* 0x004fc80000400000 */
[C---:B------:R-:W-:Y:S01]  /*0e20*/  FMUL R33, R0.reuse, R33 ;  /* 0x0000002100217220 */ /* 0x040fe20000400000 */
[----:B---3--:R-:W-:Y:S01]  /*0e30*/  FMUL R6, R5, R24 ;  /* 0x0000001805067220 */ /* 0x008fe20000400000 */
[C---:B------:R-:W-:Y:S01]  /*0e40*/  FMUL R5, R0.reuse, R4 ;  /* 0x0000000400057220 */ /* 0x040fe20000400000 */
[----:B------:R-:W-:Y:S02]  /*0e50*/  FMUL R0, R0, R3 ;  /* 0x0000000300007220 */ /* 0x000fe40000400000 */
[C---:B------:R-:W-:Y:S01]  /*0e60*/  FFMA R13, R6.reuse, R33, R13 ;  /* 0x00000021060d7223 */ /* 0x040fe2000000000d */
[C---:B------:R-:W-:Y:S01]  /*0e70*/  FFMA R12, R6.reuse, R5, R12 ;  /* 0x00000005060c7223 */ /* 0x040fe2000000000c */
[----:B------:R-:W-:-:S07]  /*0e80*/  FFMA R11, R6, R0, R11 ;  /* 0x00000000060b7223 */ /* 0x000fce000000000b */
.L_x_15:
[----:B------:R-:W-:Y:S05]  /*0e90*/  BSYNC.RECONVERGENT B3 ;  /* 0x0000000000037941 */ /* 0x000fea0003800200 */
.L_x_11:
[----:B------:R-:W2:Y:S01]  /*0ea0*/  LDG.E R0, desc[UR36][R8.64] ;  /* 0x0000002408007981 */ /* 0x000ea2000c1e1900 */
[----:B------:R-:W-:Y:S04]  /*0eb0*/  BSSY.RECONVERGENT B3, `(.L_x_25) ;  /* 0x0000061000037945 */ /* 0x000fe80003800200 */
[----:B------:R-:W-:Y:S01]  /*0ec0*/  BSSY.RELIABLE B1, `(.L_x_26) ;  /* 0x0000009000017945 */ /* 0x000fe20003800100 */
[----:B--2---:R-:W-:-:S13]  /*0ed0*/  ISETP.NE.AND P0, PT, R0, R17, PT ;  /* 0x000000110000720c */ /* 0x004fda0003f05270 */
[----:B------:R-:W-:Y:S05]  /*0ee0*/  @!P0 BRA `(.L_x_27) ;  /* 0x0000000000148947 */ /* 0x000fea0003800000 */
[----:B------:R-:W2:Y:S02]  /*0ef0*/  LDG.E R4, desc[UR36][R8.64+0x4] ;  /* 0x0000042408047981 */ /* 0x000ea4000c1e1900 */
[----:B--2---:R-:W-:-:S13]  /*0f00*/  ISETP.NE.AND P0, PT, R4, R17, PT ;  /* 0x000000110400720c */ /* 0x004fda0003f05270 */
[----:B------:R-:W-:Y:S05]  /*0f10*/  @P0 BREAK.RELIABLE B1 ;  /* 0x0000000000010942 */ /* 0x000fea0003800100 */
[----:B------:R-:W-:Y:S05]  /*0f20*/  @!P0 BRA `(.L_x_28) ;  /* 0x0000000000088947 */ /* 0x000fea0003800000 */
[----:B------:R-:W-:Y:S05]  /*0f30*/  BRA `(.L_x_29) ;  /* 0x0000000400607947 */ /* 0x000fea0003800000 */
.L_x_27:
[----:B------:R2:W5:Y:S02]  /*0f40*/  LDG.E R0, desc[UR36][R8.64+0x4] ;  /* 0x0000042408007981 */ /* 0x000564000c1e1900 */
.L_x_28:
[----:B------:R-:W-:Y:S05]  /*0f50*/  BSYNC.RELIABLE B1 ;  /* 0x0000000000017941 */ /* 0x000fea0003800100 */
.L_x_26:
[----:B------:R-:W3:Y:S02]  /*0f60*/  LDC.64 R24, c[0x0][0x380] ;  /* 0x0000e000ff187b82 */ /* 0x000ee40000000a00 */
[----:B---3-5:R-:W-:-:S05]  /*0f70*/  IMAD.WIDE R24, R0, 0x1c, R24 ;  /* 0x0000001c00187825 */ /* 0x028fca00078e0218 */
[----:B------:R-:W3:Y:S04]  /*0f80*/  LDG.E R0, desc[UR36][R24.64+0x4] ;  /* 0x0000042418007981 */ /* 0x000ee8000c1e1900 */
[----:B------:R-:W4:Y:S04]  /*0f90*/  LDG.E R5, desc[UR36][R24.64] ;  /* 0x0000002418057981 */ /* 0x000f28000c1e1900 */
[----:B------:R-:W2:Y:S01]  /*0fa0*/  LDG.E R7, desc[UR36][R24.64+0x8] ;  /* 0x0000082418077981 */ /* 0x000ea2000c1e1900 */
[----:B------:R-:W-:Y:S01]  /*0fb0*/  BSSY.RECONVERGENT B1, `(.L_x_30) ;  /* 0x0000014000017945 */ /* 0x000fe20003800200 */
[----:B---3--:R-:W-:Y:S01]  /*0fc0*/  FADD R3, R0, -R23 ;  /* 0x8000001700037221 */ /* 0x008fe20000000000 */
[----:B----4-:R-:W-:-:S03]  /*0fd0*/  FADD R4, R5, -R26 ;  /* 0x8000001a05047221 */ /* 0x010fc60000000000 */
[----:B------:R-:W-:Y:S01]  /*0fe0*/  FMUL R5, R3, R3 ;  /* 0x0000000303057220 */ /* 0x000fe20000400000 */
[----:B--2---:R-:W-:-:S03]  /*0ff0*/  FADD R0, R7, -R10 ;  /* 0x8000000a07007221 */ /* 0x004fc60000000000 */
        /* <DEDUP_REMOVED lines=11> */
.L_x_31:
[----:B------:R-:W-:Y:S01]  /*10b0*/  FMUL.FTZ R31, R6, R7 ;  /* 0x00000007061f7220 */ /* 0x000fe20000410000 */
[----:B------:R-:W-:-:S03]  /*10c0*/  FMUL.FTZ R5, R7, 0.5 ;  /* 0x3f00000007057820 */ /* 0x000fc60000410000 */
[----:B------:R-:W-:-:S04]  /*10d0*/  FFMA R6, -R31, R31, R6 ;  /* 0x0000001f1f067223 */ /* 0x000fc80000000106 */
[----:B------:R-:W-:-:S07]  /*10e0*/  FFMA R31, R6, R5, R31 ;  /* 0x00000005061f7223 */ /* 0x000fce000000001f */
.L_x_32:
[----:B------:R-:W-:Y:S05]  /*10f0*/  BSYNC.RECONVERGENT B1 ;  /* 0x0000000000017941 */ /* 0x000fea0003800200 */
.L_x_30:
        /* <DEDUP_REMOVED lines=16> */
.L_x_34:
[----:B------:R-:W-:Y:S05]  /*1200*/  BSYNC.RECONVERGENT B4 ;  /* 0x0000000000047941 */ /* 0x000fea0003800200 */
.L_x_33:
        /* <DEDUP_REMOVED lines=14> */
.L_x_36:
[----:B------:R-:W-:Y:S05]  /*12f0*/  BSYNC.RECONVERGENT B4 ;  /* 0x0000000000047941 */ /* 0x000fea0003800200 */
.L_x_35:
        /* <DEDUP_REMOVED lines=14> */
.L_x_38:
[----:B------:R-:W-:Y:S05]  /*13e0*/  BSYNC.RECONVERGENT B4 ;  /* 0x0000000000047941 */ /* 0x000fea0003800200 */
.L_x_37:
        /* <DEDUP_REMOVED lines=13> */
.L_x_29:
[----:B------:R-:W-:Y:S05]  /*14c0*/  BSYNC.RECONVERGENT B3 ;  /* 0x0000000000037941 */ /* 0x000fea0003800200 */
.L_x_25:
[----:B-1----:R-:W-:-:S04]  /*14d0*/  IADD3 R8, P0, PT, R8, 0x18, RZ ;  /* 0x0000001808087810 */ /* 0x002fc80007f1e0ff */
[----:B------:R-:W-:Y:S01]  /*14e0*/  IADD3.X R9, PT, PT, RZ, R9, RZ, P0, !PT ;  /* 0x00000009ff097210 */ /* 0x000fe200007fe4ff */
[----:B------:R-:W-:Y:S08]  /*14f0*/  @P2 BRA `(.L_x_39) ;  /* 0xfffffff000d42947 */ /* 0x000ff0000383ffff */
[----:B------:R-:W-:Y:S05]  /*1500*/  BSYNC.RECONVERGENT B0 ;  /* 0x0000000000007941 */ /* 0x000fea0003800200 */
.L_x_10:
[----:B------:R-:W-:-:S07]  /*1510*/  HFMA2 R29, -RZ, RZ, 0, 0 ;  /* 0x00000000ff1d7431 */ /* 0x000fce00000001ff */
.L_x_9:
[----:B------:R-:W1:Y:S01]  /*1520*/  LDCU UR4, c[0x0][0x390] ;  /* 0x00007200ff0477ac */ /* 0x000e620008000800 */
[----:B------:R-:W-:Y:S01]  /*1530*/  BSSY.RECONVERGENT B0, `(.L_x_8) ;  /* 0x000006a000007945 */ /* 0x000fe20003800200 */
[----:B-1----:R-:W-:-:S04]  /*1540*/  ULOP3.LUT UR4, UR4, 0x1, URZ, 0xc0, !UPT ;  /* 0x0000000104047892 */ /* 0x002fc8000f8ec0ff */
[----:B------:R-:W-:-:S09]  /*1550*/  UISETP.NE.U32.AND UP0, UPT, UR4, 0x1, UPT ;  /* 0x000000010400788c */ /* 0x000fd2000bf05070 */
[----:B------:R-:W-:Y:S05]  /*1560*/  BRA.U UP0, `(.L_x_40) ;  /* 0x0000000500987547 */ /* 0x000fea000b800000 */
[----:B------:R-:W1:Y:S01]  /*1570*/  LDC.64 R24, c[0x0][0x388] ;  /* 0x0000e200ff187b82 */ /* 0x000e620000000a00 */
[----:B------:R-:W-:Y:S02]  /*1580*/  IMAD R3, R29, 0xc, RZ ;  /* 0x0000000c1d037824 */ /* 0x000fe400078e02ff */
[----:B-1----:R-:W-:-:S04]  /*1590*/  IMAD.WIDE.U32 R24, R28, 0xc, R24 ;  /* 0x0000000c1c187825 */ /* 0x002fc800078e0018 */
[----:B------:R-:W-:-:S05]  /*15a0*/  IMAD.IADD R25, R25, 0x1, R3 ;  /* 0x0000000119197824 */ /* 0x000fca00078e0203 */
[----:B------:R-:W2:Y:S01]  /*15b0*/  LDG.E R0, desc[UR36][R24.64] ;  /* 0x0000002418007981 */ /* 0x000ea2000c1e1900 */
        /* <DEDUP_REMOVED lines=8> */
.L_x_42:
[----:B------:R1:W5:Y:S02]  /*1640*/  LDG.E R0, desc[UR36][R24.64+0x4] ;  /* 0x0000042418007981 */ /* 0x000364000c1e1900 */
.L_x_43:
[----:B------:R-:W-:Y:S05]  /*1650*/  BSYNC.RELIABLE B1 ;  /* 0x0000000000017941 */ /* 0x000fea0003800100 */
.L_x_41:
        /* <DEDUP_REMOVED lines=19> */
[----:B------:R-:W-:Y:S01]  /*1790*/  MOV R29, R5 ;  /* 0x00000005001d7202 */ /* 0x000fe20000000f00 */
[----:B------:R-:W-:Y:S06]  /*17a0*/  BRA `(.L_x_46) ;  /* 0x0000000000107947 */ /* 0x000fec0003800000 */
.L_x_45:
[----:B------:R-:W-:Y:S01]  /*17b0*/  FMUL.FTZ R29, R6, R7 ;  /* 0x00000007061d7220 */ /* 0x000fe20000410000 */
[----:B------:R-:W-:-:S03]  /*17c0*/  FMUL.FTZ R5, R7, 0.5 ;  /* 0x3f00000007057820 */ /* 0x000fc60000410000 */
[----:B------:R-:W-:-:S04]  /*17d0*/  FFMA R6, -R29, R29, R6 ;  /* 0x0000001d1d067223 */ /* 0x000fc80000000106 */
[----:B------:R-:W-:-:S07]  /*17e0*/  FFMA R29, R6, R5, R29 ;  /* 0x00000005061d7223 */ /* 0x000fce000000001d */
.L_x_46:
[----:B------:R-:W-:Y:S05]  /*17f0*/  BSYNC.RECONVERGENT B1 ;  /* 0x0000000000017941 */ /* 0x000fea0003800200 */
.L_x_44:
        /* <DEDUP_REMOVED lines=16> */
.L_x_48:
[----:B------:R-:W-:Y:S05]  /*1900*/  BSYNC.RECONVERGENT B3 ;  /* 0x0000000000037941 */ /* 0x000fea0003800200 */
.L_x_47:
        /* <DEDUP_REMOVED lines=14> */
.L_x_50:
[----:B------:R-:W-:Y:S05]  /*19f0*/  BSYNC.RECONVERGENT B3 ;  /* 0x0000000000037941 */ /* 0x000fea0003800200 */
.L_x_49:
        /* <DEDUP_REMOVED lines=13> */
[----:B------:R-:W-:-:S07]  /*1ad0*/  IMAD.MOV.U32 R3, RZ, RZ, R5 ;  /* 0x000000ffff037224 */ /* 0x000fce00078e0005 */
.L_x_52:
[----:B------:R-:W-:Y:S05]  /*1ae0*/  BSYNC.RECONVERGENT B3 ;  /* 0x0000000000037941 */ /* 0x000fea0003800200 */
.L_x_51:
[----:B-1----:R-:W2:Y:S01]  /*1af0*/  LDG.E R24, desc[UR36][R24.64+0x8] ;  /* 0x0000082418187981 */ /* 0x002ea2000c1e1900 */
[----:B------:R-:W1:Y:S03]  /*1b00*/  LDCU UR4, c[0x0][0x398] ;  /* 0x00007300ff0477ac */ /* 0x000e660008000800 */
[----:B------:R-:W3:Y:S04]  /*1b10*/  LDG.E R9, desc[UR36][R8.64+0x18] ;  /* 0x0000182408097981 */ /* 0x000ee8000c1e1900 */
[----:B------:R-:W3:Y:S01]  /*1b20*/  LDG.E R0, desc[UR36][R18.64+0x18] ;  /* 0x0000182412007981 */ /* 0x000ee2000c1e1900 */
[----:B------:R-:W-:-:S04]  /*1b30*/  FADD R29, R29, -1 ;  /* 0xbf8000001d1d7421 */ /* 0x000fc80000000000 */
[----:B-1----:R-:W-:-:S04]  /*1b40*/  FMUL R29, R29, UR4 ;  /* 0x000000041d1d7c20 */ /* 0x002fc80008400000 */
[----:B--2---:R-:W-:-:S04]  /*1b50*/  FMUL R29, R29, R24 ;  /* 0x000000181d1d7220 */ /* 0x004fc80000400000 */
[C---:B------:R-:W-:Y:S01]  /*1b60*/  FMUL R5, R29.reuse, R4 ;  /* 0x000000041d057220 */ /* 0x040fe20000400000 */
[C---:B------:R-:W-:Y:S01]  /*1b70*/  FMUL R28, R29.reuse, R28 ;  /* 0x0000001c1d1c7220 */ /* 0x040fe20000400000 */
[----:B------:R-:W-:Y:S01]  /*1b80*/  FMUL R4, R29, R3 ;  /* 0x000000031d047220 */ /* 0x000fe20000400000 */
[----:B---3--:R-:W-:-:S04]  /*1b90*/  FMUL R0, R0, R9 ;  /* 0x0000000900007220 */ /* 0x008fc80000400000 */
[C---:B------:R-:W-:Y:S01]  /*1ba0*/  FFMA R13, R0.reuse, R28, R13 ;  /* 0x0000001c000d7223 */ /* 0x040fe2000000000d */
[C---:B------:R-:W-:Y:S01]  /*1bb0*/  FFMA R12, R0.reuse, R5, R12 ;  /* 0x00000005000c7223 */ /* 0x040fe2000000000c */
[----:B------:R-:W-:-:S07]  /*1bc0*/  FFMA R11, R0, R4, R11 ;  /* 0x00000004000b7223 */ /* 0x000fce000000000b */
.L_x_40:
[----:B------:R-:W-:Y:S05]  /*1bd0*/  BSYNC.RECONVERGENT B0 ;  /* 0x0000000000007941 */ /* 0x000fea0003800200 */
.L_x_8:
[----:B------:R-:W2:Y:S02]  /*1be0*/  LDCU UR4, c[0x0][0x394] ;  /* 0x00007280ff0477ac */ /* 0x000ea40008000800 */
[----:B--2---:R-:W-:-:S04]  /*1bf0*/  MOV R3, UR4 ;  /* 0x0000000400037c02 */ /* 0x004fc80008000f00 */
[----:B------:R-:W-:-:S13]  /*1c00*/  ISETP.GE.AND P0, PT, R3, 0x1, PT ;  /* 0x000000010300780c */ /* 0x000fda0003f06270 */
[----:B------:R-:W-:Y:S05]  /*1c10*/  @!P0 BRA `(.L_x_53) ;  /* 0x0000001000f88947 */ /* 0x000fea0003800000 */
[----:B------:R-:W-:Y:S01]  /*1c20*/  ISETP.NE.AND P0, PT, R3, 0x1, PT ;  /* 0x000000010300780c */ /* 0x000fe20003f05270 */
[----:B------:R-:W-:-:S12]  /*1c30*/  HFMA2 R0, -RZ, RZ, 0, 0 ;  /* 0x00000000ff007431 */ /* 0x000fd800000001ff */
[----:B------:R-:W-:Y:S05]  /*1c40*/  @!P0 BRA `(.L_x_54) ;  /* 0x0000000c00508947 */ /* 0x000fea0003800000 */
[----:B------:R-:W2:Y:S01]  /*1c50*/  LDCU.64 UR4, c[0x0][0x380] ;  /* 0x00007000ff0477ac */ /* 0x000ea20008000a00 */
[----:B------:R-:W-:Y:S01]  /*1c60*/  BSSY.RECONVERGENT B0, `(.L_x_54) ;  /* 0x00000d2000007945 */ /* 0x000fe20003800200 */
[----:B------:R-:W-:Y:S02]  /*1c70*/  IADD3 R29, PT, PT, -R17, RZ, RZ ;  /* 0x000000ff111d7210 */ /* 0x000fe40007ffe1ff */
[----:B-1----:R-:W-:Y:S01]  /*1c80*/  MOV R24, RZ ;  /* 0x000000ff00187202 */ /* 0x002fe20000000f00 */
[----:B--2---:R-:W-:-:S04]  /*1c90*/  UIADD3 UR4, UP0, UPT, UR4, 0x1c, URZ ;  /* 0x0000001c04047890 */ /* 0x004fc8000ff1e0ff */
[----:B------:R-:W-:Y:S02]  /*1ca0*/  UIADD3.X UR5, UPT, UPT, URZ, UR5, URZ, UP0, !UPT ;  /* 0x00000005ff057290 */ /* 0x000fe400087fe4ff */
[----:B------:R-:W-:-:S04]  /*1cb0*/  MOV R8, UR4 ;  /* 0x0000000400087c02 */ /* 0x000fc80008000f00 */
[----:B------:R-:W-:-:S07]  /*1cc0*/  MOV R9, UR5 ;  /* 0x0000000500097c02 */ /* 0x000fce0008000f00 */
.L_x_81:
[----:B------:R-:W-:Y:S01]  /*1cd0*/  ISETP.NE.AND P0, PT, R29, RZ, PT ;  /* 0x000000ff1d00720c */ /* 0x000fe20003f05270 */
[----:B------:R-:W-:-:S12]  /*1ce0*/  BSSY.RECONVERGENT B3, `(.L_x_55) ;  /* 0x000005f000037945 */ /* 0x000fd80003800200 */
[----:B------:R-:W-:Y:S05]  /*1cf0*/  @!P0 BRA `(.L_x_56) ;  /* 0x0000000400748947 */ /* 0x000fea0003800000 */
        /* <DEDUP_REMOVED lines=10> */
[----:B------:R1:W2:Y:S01]  /*1da0*/  MUFU.RSQ R7, R6 ;  /* 0x0000000600077308 */ /* 0x0002a20000001400 */
[----:B------:R-:W-:-:S04]  /*1db0*/  IADD3 R5, PT, PT, R6, -0xd000000, RZ ;  /* 0xf300000006057810 */ /* 0x000fc80007ffe0ff */
[----:B------:R-:W-:-:S13]  /*1dc0*/  ISETP.GT.U32.AND P0, PT, R5, 0x727fffff, PT ;  /* 0x727fffff0500780c */ /* 0x000fda0003f04070 */
[----:B-12---:R-:W-:Y:S05]  /*1dd0*/  @!P0 BRA `(.L_x_58) ;  /* 0x0000000000148947 */ /* 0x006fea0003800000 */
[----:B------:R-:W-:Y:S02]  /*1de0*/  MOV R5, R6 ;  /* 0x0000000600057202 */ /* 0x000fe40000000f00 */
[----:B------:R-:W-:-:S07]  /*1df0*/  MOV R27, 0x1e10 ;  /* 0x00001e10001b7802 */ /* 0x000fce0000000f00 */
[----:B0-----:R-:W-:Y:S05]  /*1e00*/  CALL.REL.NOINC `($__internal_0_$__cuda_sm20_sqrt_rn_f32_slowpath) ;  /* 0x0000001c00407944 */ /* 0x001fea0003c00000 */
[----:B------:R-:W-:Y:S01]  /*1e10*/  MOV R25, R5 ;  /* 0x0000000500197202 */ /* 0x000fe20000000f00 */
[----:B------:R-:W-:Y:S06]  /*1e20*/  BRA `(.L_x_59) ;  /* 0x0000000000107947 */ /* 0x000fec0003800000 */
.L_x_58:
[----:B------:R-:W-:Y:S01]  /*1e30*/  FMUL.FTZ R25, R6, R7 ;  /* 0x0000000706197220 */ /* 0x000fe20000410000 */
[----:B------:R-:W-:-:S03]  /*1e40*/  FMUL.FTZ R5, R7, 0.5 ;  /* 0x3f00000007057820 */ /* 0x000fc60000410000 */
[----:B------:R-:W-:-:S04]  /*1e50*/  FFMA R6, -R25, R25, R6 ;  /* 0x0000001919067223 */ /* 0x000fc80000000106 */
[----:B------:R-:W-:-:S07]  /*1e60*/  FFMA R25, R6, R5, R25 ;  /* 0x0000000506197223 */ /* 0x000fce0000000019 */
.L_x_59:
[----:B------:R-:W-:Y:S05]  /*1e70*/  BSYNC.RECONVERGENT B1 ;  /* 0x0000000000017941 */ /* 0x000fea0003800200 */
.L_x_57:
[----:B------:R-:W-:-:S04]  /*1e80*/  FSETP.GEU.AND P0, PT, R25, UR39, PT ;  /* 0x0000002719007c0b */ /* 0x000fc8000bf0e000 */
[----:B------:R-:W-:-:S13]  /*1e90*/  FSETP.LEU.OR P0, PT, R25, 9.9999997473787516356e-05, P0 ;  /* 0x38d1b7171900780b */ /* 0x000fda000070b400 */
[----:B------:R-:W-:Y:S05]  /*1ea0*/  @P0 BRA `(.L_x_56) ;  /* 0x0000000400080947 */ /* 0x000fea0003800000 */
[----:B------:R-:W2:Y:S04]  /*1eb0*/  LDG.E R6, desc[UR36][R18.64+0x18] ;  /* 0x0000182412067981 */ /* 0x000ea8000c1e1900 */
[----:B------:R-:W3:Y:S01]  /*1ec0*/  LDG.E R5, desc[UR36][R8.64+-0x4] ;  /* 0xfffffc2408057981 */ /* 0x000ee2000c1e1900 */
[----:B------:R-:W-:Y:S01]  /*1ed0*/  FMUL R30, R25, R25 ;  /* 0x00000019191e7220 */ /* 0x000fe20000400000 */
[----:B------:R-:W-:Y:S03]  /*1ee0*/  BSSY.RECONVERGENT B4, `(.L_x_60) ;  /* 0x000000f000047945 */ /* 0x000fe60003800200 */
[----:B------:R-:W1:Y:S02]  /*1ef0*/  MUFU.RCP R7, R30 ;  /* 0x0000001e00077308 */ /* 0x000e640000001000 */
[----:B-1----:R-:W-:-:S04]  /*1f00*/  FFMA R28, -R30, R7, 1 ;  /* 0x3f8000001e1c7423 */ /* 0x002fc80000000107 */
[----:B------:R-:W-:Y:S01]  /*1f10*/  FFMA R28, R7, R28, R7 ;  /* 0x0000001c071c7223 */ /* 0x000fe20000000007 */
[----:B--2---:R-:W-:-:S04]  /*1f20*/  FMUL R6, R6, UR41 ;  /* 0x0000002906067c20 */ /* 0x004fc80008400000 */
[----:B---3--:R-:W-:-:S04]  /*1f30*/  FMUL R5, R5, R6 ;  /* 0x0000000605057220 */ /* 0x008fc80000400000 */
[----:B------:R-:W1:Y:S01]  /*1f40*/  FCHK P0, R5, R30 ;  /* 0x0000001e05007302 */ /* 0x000e620000000000 */
[----:B------:R-:W-:-:S04]  /*1f50*/  FFMA R7, R5, R28, RZ ;  /* 0x0000001c05077223 */ /* 0x000fc800000000ff */
[----:B------:R-:W-:-:S04]  /*1f60*/  FFMA R6, -R30, R7, R5 ;  /* 0x000000071e067223 */ /* 0x000fc80000000105 */
[----:B------:R-:W-:Y:S01]  /*1f70*/  FFMA R28, R28, R6, R7 ;  /* 0x000000061c1c7223 */ /* 0x000fe20000000007 */
[----:B-1----:R-:W-:Y:S06]  /*1f80*/  @!P0 BRA `(.L_x_61) ;  /* 0x0000000000108947 */ /* 0x002fec0003800000 */
[----:B------:R-:W-:Y:S02]  /*1f90*/  MOV R6, R30 ;  /* 0x0000001e00067202 */ /* 0x000fe40000000f00 */
[----:B------:R-:W-:-:S07]  /*1fa0*/  MOV R15, 0x1fc0 ;  /* 0x00001fc0000f7802 */ /* 0x000fce0000000f00 */
[----:B0-----:R-:W-:Y:S05]  /*1fb0*/  CALL.REL.NOINC `($__internal_1_$__cuda_sm3x_div_rn_noftz_f32_slowpath) ;  /* 0x0000001c00307944 */ /* 0x001fea0003c00000 */
[----:B------:R-:W-:-:S07]  /*1fc0*/  MOV R28, R5 ;  /* 0x00000005001c7202 */ /* 0x000fce0000000f00 */
.L_x_61:
[----:B------:R-:W-:Y:S05]  /*1fd0*/  BSYNC.RECONVERGENT B4 ;  /* 0x0000000000047941 */ /* 0x000fea0003800200 */
.L_x_60:
[----:B------:R-:W1:Y:S01]  /*1fe0*/  MUFU.RCP R6, R25 ;  /* 0x0000001900067308 */ /* 0x000e620000001000 */
[----:B------:R-:W-:Y:S07]  /*1ff0*/  BSSY.RECONVERGENT B4, `(.L_x_62) ;  /* 0x000000d000047945 */ /* 0x000fee0003800200 */
[----:B------:R-:W2:Y:S01]  /*2000*/  FCHK P0, R4, R25 ;  /* 0x0000001904007302 */ /* 0x000ea20000000000 */
[----:B-1----:R-:W-:-:S04]  /*2010*/  FFMA R5, R6, -R25, 1 ;  /* 0x3f80000006057423 */ /* 0x002fc80000000819 */
[----:B------:R-:W-:-:S04]  /*2020*/  FFMA R5, R6, R5, R6 ;  /* 0x0000000506057223 */ /* 0x000fc80000000006 */
[----:B------:R-:W-:-:S04]  /*2030*/  FFMA R6, R4, R5, RZ ;  /* 0x0000000504067223 */ /* 0x000fc800000000ff */
[----:B------:R-:W-:-:S04]  /*2040*/  FFMA R7, R6, -R25, R4 ;  /* 0x8000001906077223 */ /* 0x000fc80000000004 */
[----:B------:R-:W-:Y:S01]  /*2050*/  FFMA R6, R5, R7, R6 ;  /* 0x0000000705067223 */ /* 0x000fe20000000006 */
[----:B--2---:R-:W-:Y:S06]  /*2060*/  @!P0 BRA `(.L_x_63) ;  /* 0x0000000000148947 */ /* 0x004fec0003800000 */
[----:B------:R-:W-:Y:S01]  /*2070*/  IMAD.MOV.U32 R5, RZ, RZ, R4 ;  /* 0x000000ffff057224 */ /* 0x000fe200078e0004 */
[----:B------:R-:W-:Y:S02]  /*2080*/  MOV R6, R25 ;  /* 0x0000001900067202 */ /* 0x000fe40000000f00 */
[----:B------:R-:W-:-:S07]  /*2090*/  MOV R15, 0x20b0 ;  /* 0x000020b0000f7802 */ /* 0x000fce0000000f00 */
[----:B0-----:R-:W-:Y:S05]  /*20a0*/  CALL.REL.NOINC `($__internal_1_$__cuda_sm3x_div_rn_noftz_f32_slowpath) ;  /* 0x0000001800f47944 */ /* 0x001fea0003c00000 */
[----:B------:R-:W-:-:S07]  /*20b0*/  MOV R6, R5 ;  /* 0x0000000500067202 */ /* 0x000fce0000000f00 */
.L_x_63:
[----:B------:R-:W-:Y:S05]  /*20c0*/  BSYNC.RECONVERGENT B4 ;  /* 0x0000000000047941 */ /* 0x000fea0003800200 */
.L_x_62:
[----:B------:R-:W1:Y:S01]  /*20d0*/  MUFU.RCP R4, R25 ;  /* 0x0000001900047308 */ /* 0x000e620000001000 */
[----:B------:R-:W-:Y:S01]  /*20e0*/  BSSY.RECONVERGENT B4, `(.L_x_64) ;  /* 0x000000d000047945 */ /* 0x000fe20003800200 */
[----:B------:R-:W-:-:S06]  /*20f0*/  FFMA R13, -R6, R28, R13 ;  /* 0x0000001c060d7223 */ /* 0x000fcc000000010d */
[----:B------:R-:W2:Y:S01]  /*2100*/  FCHK P0, R3, R25 ;  /* 0x0000001903007302 */ /* 0x000ea20000000000 */
[----:B-1----:R-:W-:-:S04]  /*2110*/  FFMA R5, R4, -R25, 1 ;  /* 0x3f80000004057423 */ /* 0x002fc80000000819 */
[----:B------:R-:W-:-:S04]  /*2120*/  FFMA R7, R4, R5, R4 ;  /* 0x0000000504077223 */ /* 0x000fc80000000004 */
[----:B------:R-:W-:-:S04]  /*2130*/  FFMA R4, R3, R7, RZ ;  /* 0x0000000703047223 */ /* 0x000fc800000000ff */
[----:B------:R-:W-:-:S04]  /*2140*/  FFMA R5, R4, -R25, R3 ;  /* 0x8000001904057223 */ /* 0x000fc80000000003 */
[----:B------:R-:W-:Y:S01]  /*2150*/  FFMA R5, R7, R5, R4 ;  /* 0x0000000507057223 */ /* 0x000fe20000000004 */
[----:B--2---:R-:W-:Y:S06]  /*2160*/  @!P0 BRA `(.L_x_65) ;  /* 0x0000000000108947 */ /* 0x004fec0003800000 */
[----:B------:R-:W-:Y:S02]  /*2170*/  MOV R5, R3 ;  /* 0x0000000300057202 */ /* 0x000fe40000000f00 */
[----:B------:R-:W-:Y:S02]  /*2180*/  MOV R6, R25 ;  /* 0x0000001900067202 */ /* 0x000fe40000000f00 */
[----:B------:R-:W-:-:S07]  /*2190*/  MOV R15, 0x21b0 ;  /* 0x000021b0000f7802 */ /* 0x000fce0000000f00 */
[----:B0-----:R-:W-:Y:S05]  /*21a0*/  CALL.REL.NOINC `($__internal_1_$__cuda_sm3x_div_rn_noftz_f32_slowpath) ;  /* 0x0000001800b47944 */ /* 0x001fea0003c00000 */
.L_x_65:
[----:B------:R-:W-:Y:S05]  /*21b0*/  BSYNC.RECONVERGENT B4 ;  /* 0x0000000000047941 */ /* 0x000fea0003800200 */
.L_x_64:
        /* <DEDUP_REMOVED lines=14> */
[----:B------:R-:W-:-:S07]  /*22a0*/  MOV R4, R5 ;  /* 0x0000000500047202 */ /* 0x000fce0000000f00 */
.L_x_67:
[----:B------:R-:W-:Y:S05]  /*22b0*/  BSYNC.RECONVERGENT B4 ;  /* 0x0000000000047941 */ /* 0x000fea0003800200 */
.L_x_66:
[----:B------:R-:W-:-:S07]  /*22c0*/  FFMA R11, -R4, R28, R11 ;  /* 0x0000001c040b7223 */ /* 0x000fce000000010b */
.L_x_56:
[----:B------:R-:W-:Y:S05]  /*22d0*/  BSYNC.RECONVERGENT B3 ;  /* 0x0000000000037941 */ /* 0x000fea0003800200 */
.L_x_55:
[----:B------:R-:W-:Y:S01]  /*22e0*/  IADD3 R0, PT, PT, R24, 0x1, RZ ;  /* 0x0000000118007810 */ /* 0x000fe20007ffe0ff */
[----:B------:R-:W-:Y:S03]  /*22f0*/  BSSY.RECONVERGENT B3, `(.L_x_68) ;  /* 0x0000060000037945 */ /* 0x000fe60003800200 */
[----:B------:R-:W-:-:S13]  /*2300*/  ISETP.NE.AND P0, PT, R0, R17, PT ;  /* 0x000000110000720c */ /* 0x000fda0003f05270 */
        /* <DEDUP_REMOVED lines=20> */
.L_x_71:
[----:B------:R-:W-:Y:S01]  /*2450*/  FMUL.FTZ R25, R6, R7 ;  /* 0x0000000706197220 */ /* 0x000fe20000410000 */
[----:B------:R-:W-:-:S03]  /*2460*/  FMUL.FTZ R5, R7, 0.5 ;  /* 0x3f00000007057820 */ /* 0x000fc60000410000 */
[----:B------:R-:W-:-:S04]  /*2470*/  FFMA R6, -R25, R25, R6 ;  /* 0x0000001919067223 */ /* 0x000fc80000000106 */
[----:B------:R-:W-:-:S07]  /*2480*/  FFMA R25, R6, R5, R25 ;  /* 0x0000000506197223 */ /* 0x000fce0000000019 */
.L_x_72:
[----:B------:R-:W-:Y:S05]  /*2490*/  BSYNC.RECONVERGENT B1 ;  /* 0x0000000000017941 */ /* 0x000fea0003800200 */
.L_x_70:
        /* <DEDUP_REMOVED lines=17> */
[----:B------:R-:W-:Y:S01]  /*25b0*/  IMAD.MOV.U32 R6, RZ, RZ, R30 ;  /* 0x000000ffff067224 */ /* 0x000fe200078e001e */
[----:B------:R-:W-:-:S07]  /*25c0*/  MOV R15, 0x25e0 ;  /* 0x000025e0000f7802 */ /* 0x000fce0000000f00 */
[----:B0-----:R-:W-:Y:S05]  /*25d0*/  CALL.REL.NOINC `($__internal_1_$__cuda_sm3x_div_rn_noftz_f32_slowpath) ;  /* 0x0000001400a87944 */ /* 0x001fea0003c00000 */
[----:B------:R-:W-:-:S07]  /*25e0*/  MOV R28, R5 ;  /* 0x00000005001c7202 */ /* 0x000fce0000000f00 */
.L_x_74:
[----:B------:R-:W-:Y:S05]  /*25f0*/  BSYNC.RECONVERGENT B4 ;  /* 0x0000000000047941 */ /* 0x000fea0003800200 */
.L_x_73:
        /* <DEDUP_REMOVED lines=14> */
.L_x_76:
[----:B------:R-:W-:Y:S05]  /*26e0*/  BSYNC.RECONVERGENT B4 ;  /* 0x0000000000047941 */ /* 0x000fea0003800200 */
.L_x_75:
        /* <DEDUP_REMOVED lines=14> */
.L_x_78:
[----:B------:R-:W-:Y:S05]  /*27d0*/  BSYNC.RECONVERGENT B4 ;  /* 0x0000000000047941 */ /* 0x000fea0003800200 */
.L_x_77:
        /* <DEDUP_REMOVED lines=15> */
.L_x_80:
[----:B------:R-:W-:Y:S05]  /*28d0*/  BSYNC.RECONVERGENT B4 ;  /* 0x0000000000047941 */ /* 0x000fea0003800200 */
.L_x_79:
[----:B------:R-:W-:-:S07]  /*28e0*/  FFMA R11, -R4, R28, R11 ;  /* 0x0000001c040b7223 */ /* 0x000fce000000010b */
.L_x_69:
[----:B------:R-:W-:Y:S05]  /*28f0*/  BSYNC.RECONVERGENT B3 ;  /* 0x0000000000037941 */ /* 0x000fea0003800200 */
.L_x_68:
[----:B------:R-:W-:Y:S01]  /*2900*/  MOV R3, UR42 ;  /* 0x0000002a00037c02 */ /* 0x000fe20008000f00 */
[----:B------:R-:W-:Y:S01]  /*2910*/  VIADD R29, R29, 0x2 ;  /* 0x000000021d1d7836 */ /* 0x000fe20000000000 */
[----:B------:R-:W-:Y:S02]  /*2920*/  IADD3 R24, PT, PT, R24, 0x2, RZ ;  /* 0x0000000218187810 */ /* 0x000fe40007ffe0ff */
[----:B------:R-:W-:Y:S02]  /*2930*/  LOP3.LUT R0, R3, 0x7ffffffe, RZ, 0xc0, !PT ;  /* 0x7ffffffe03007812 */ /* 0x000fe400078ec0ff */
[----:B------:R-:W-:Y:S02]  /*2940*/  IADD3 R8, P1, PT, R8, 0x38, RZ ;  /* 0x0000003808087810 */ /* 0x000fe40007f3e0ff */
[----:B------:R-:W-:Y:S02]  /*2950*/  ISETP.NE.AND P0, PT, R24, R0, PT ;  /* 0x000000001800720c */ /* 0x000fe40003f05270 */
[----:B------:R-:W-:-:S11]  /*2960*/  IADD3.X R9, PT, PT, RZ, R9, RZ, P1, !PT ;  /* 0x00000009ff097210 */ /* 0x000fd60000ffe4ff */
[----:B------:R-:W-:Y:S05]  /*2970*/  @P0 BRA `(.L_x_81) ;  /* 0xfffffff000d40947 */ /* 0x000fea000383ffff */
[----:B------:R-:W-:Y:S05]  /*2980*/  BSYNC.RECONVERGENT B0 ;  /* 0x0000000000007941 */ /* 0x000fea0003800200 */
.L_x_54:
[----:B------:R-:W-:Y:S01]  /*2990*/  LOP3.LUT R3, R3, 0x1, RZ, 0xc0, !PT ;  /* 0x0000000103037812 */ /* 0x000fe200078ec0ff */
[----:B------:R-:W-:Y:S01]  /*29a0*/  BSSY.RECONVERGENT B0, `(.L_x_53) ;  /* 0x0000065000007945 */ /* 0x000fe20003800200 */
[----:B------:R-:W-:-:S04]  /*29b0*/  ISETP.NE.AND P0, PT, R0, R17, PT ;  /* 0x000000110000720c */ /* 0x000fc80003f05270 */
[----:B------:R-:W-:-:S13]  /*29c0*/  ISETP.NE.U32.OR P0, PT, R3, 0x1, !P0 ;  /* 0x000000010300780c */ /* 0x000fda0004705470 */
[----:B------:R-:W-:Y:S05]  /*29d0*/  @P0 BRA `(.L_x_82) ;  /* 0x0000000400840947 */ /* 0x000fea0003800000 */
[----:B------:R-:W2:Y:S02]  /*29e0*/  LDC.64 R6, c[0x0][0x380] ;  /* 0x0000e000ff067b82 */ /* 0x000ea40000000a00 */
[----:B--2---:R-:W-:-:S05]  /*29f0*/  IMAD.WIDE.U32 R6, R0, 0x1c, R6 ;  /* 0x0000001c00067825 */ /* 0x004fca00078e0006 */
[----:B------:R-:W2:Y:S04]  /*2a00*/  LDG.E R0, desc[UR36][R6.64+0x4] ;  /* 0x0000042406007981 */ /* 0x000ea8000c1e1900 */
[----:B------:R-:W3:Y:S04]  /*2a10*/  LDG.E R5, desc[UR36][R6.64] ;  /* 0x0000002406057981 */ /* 0x000ee8000c1e1900 */
[----:B------:R-:W4:Y:S04]  /*2a20*/  LDG.E R9, desc[UR36][R6.64+0x8] ;  /* 0x0000082406097981 */ /* 0x000f28000c1e1900 */
[----:B------:R0:W5:Y:S01]  /*2a30*/  LDG.E R8, desc[UR36][R6.64+0x18] ;  /* 0x0000182406087981 */ /* 0x000162000c1e1900 */
[----:B------:R-:W-:Y:S01]  /*2a40*/  BSSY.RECONVERGENT B1, `(.L_x_83) ;  /* 0x0000014000017945 */ /* 0x000fe20003800200 */
[----:B--2---:R-:W-:Y:S01]  /*2a50*/  FADD R3, R0, -R23 ;  /* 0x8000001700037221 */ /* 0x004fe20000000000 */
[----:B---3--:R-:W-:-:S03]  /*2a60*/  FADD R4, R5, -R26 ;  /* 0x8000001a05047221 */ /* 0x008fc60000000000 */
[----:B------:R-:W-:Y:S01]  /*2a70*/  FMUL R5, R3, R3 ;  /* 0x0000000303057220 */ /* 0x000fe20000400000 */
[----:B----4-:R-:W-:-:S03]  /*2a80*/  FADD R0, R9, -R10 ;  /* 0x8000000a09007221 */ /* 0x010fc60000000000 */
[----:B------:R-:W-:-:S04]  /*2a90*/  FFMA R5, R4, R4, R5 ;  /* 0x0000000404057223 */ /* 0x000fc80000000005 */
[----:B-1----:R-:W-:-:S04]  /*2aa0*/  FFMA R24, R0, R0, R5 ;  /* 0x0000000000187223 */ /* 0x002fc80000000005 */
[----:B------:R0:W1:Y:S01]  /*2ab0*/  MUFU.RSQ R15, R24 ;  /* 0x00000018000f7308 */ /* 0x0000620000001400 */
[----:B------:R-:W-:-:S04]  /*2ac0*/  IADD3 R5, PT, PT, R24, -0xd000000, RZ ;  /* 0xf300000018057810 */ /* 0x000fc80007ffe0ff */
[----:B------:R-:W-:-:S13]  /*2ad0*/  ISETP.GT.U32.AND P0, PT, R5, 0x727fffff, PT ;  /* 0x727fffff0500780c */ /* 0x000fda0003f04070 */
[----:B01----:R-:W-:Y:S05]  /*2ae0*/  @!P0 BRA `(.L_x_84) ;  /* 0x0000000000148947 */ /* 0x003fea0003800000 */
[----:B------:R-:W-:Y:S02]  /*2af0*/  MOV R5, R24 ;  /* 0x0000001800057202 */ /* 0x000fe40000000f00 */
[----:B------:R-:W-:-:S07]  /*2b00*/  MOV R27, 0x2b20 ;  /* 0x00002b20001b7802 */ /* 0x000fce0000000f00 */
[----:B-----5:R-:W-:Y:S05]  /*2b10*/  CALL.REL.NOINC `($__internal_0_$__cuda_sm20_sqrt_rn_f32_slowpath) ;  /* 0x0000000c00fc7944 */ /* 0x020fea0003c00000 */
[----:B------:R-:W-:Y:S01]  /*2b20*/  MOV R9, R5 ;  /* 0x0000000500097202 */ /* 0x000fe20000000f00 */
[----:B------:R-:W-:Y:S06]  /*2b30*/  BRA `(.L_x_85) ;  /* 0x0000000000107947 */ /* 0x000fec0003800000 */
.L_x_84:
[----:B------:R-:W-:Y:S01]  /*2b40*/  FMUL.FTZ R9, R24, R15 ;  /* 0x0000000f18097220 */ /* 0x000fe20000410000 */
[----:B------:R-:W-:-:S03]  /*2b50*/  FMUL.FTZ R5, R15, 0.5 ;  /* 0x3f0000000f057820 */ /* 0x000fc60000410000 */
[----:B------:R-:W-:-:S04]  /*2b60*/  FFMA R6, -R9, R9, R24 ;  /* 0x0000000909067223 */ /* 0x000fc80000000118 */
[----:B------:R-:W-:-:S07]  /*2b70*/  FFMA R9, R6, R5, R9 ;  /* 0x0000000506097223 */ /* 0x000fce0000000009 */
.L_x_85:
[----:B------:R-:W-:Y:S05]  /*2b80*/  BSYNC.RECONVERGENT B1 ;  /* 0x0000000000017941 */ /* 0x000fea0003800200 */
.L_x_83:
[----:B------:R-:W0:Y:S02]  /*2b90*/  LDCU UR4, c[0x0][0x3a8] ;  /* 0x00007500ff0477ac */ /* 0x000e240008000800 */
[----:B0-----:R-:W-:-:S04]  /*2ba0*/  FSETP.GEU.AND P0, PT, R9, UR4, PT ;  /* 0x0000000409007c0b */ /* 0x001fc8000bf0e000 */
[----:B------:R-:W-:-:S13]  /*2bb0*/  FSETP.LEU.OR P0, PT, R9, 9.9999997473787516356e-05, P0 ;  /* 0x38d1b7170900780b */ /* 0x000fda000070b400 */
[----:B------:R-:W-:Y:S05]  /*2bc0*/  @P0 BRA `(.L_x_82) ;  /* 0x0000000400080947 */ /* 0x000fea0003800000 */
[----:B------:R-:W2:Y:S01]  /*2bd0*/  LDG.E R5, desc[UR36][R18.64+0x18] ;  /* 0x0000182412057981 */ /* 0x000ea2000c1e1900 */
[----:B------:R-:W2:Y:S01]  /*2be0*/  LDCU UR4, c[0x0][0x3a0] ;  /* 0x00007400ff0477ac */ /* 0x000ea20008000800 */
[----:B------:R-:W-:Y:S01]  /*2bf0*/  FMUL R24, R9, R9 ;  /* 0x0000000909187220 */ /* 0x000fe20000400000 */
[----:B------:R-:W-:Y:S03]  /*2c00*/  BSSY.RECONVERGENT B3, `(.L_x_86) ;  /* 0x000000f000037945 */ /* 0x000fe60003800200 */
[----:B------:R-:W0:Y:S02]  /*2c10*/  MUFU.RCP R6, R24 ;  /* 0x0000001800067308 */ /* 0x000e240000001000 */
[----:B0-----:R-:W-:-:S04]  /*2c20*/  FFMA R7, -R24, R6, 1 ;  /* 0x3f80000018077423 */ /* 0x001fc80000000106 */
[----:B------:R-:W-:Y:S01]  /*2c30*/  FFMA R6, R6, R7, R6 ;  /* 0x0000000706067223 */ /* 0x000fe20000000006 */
[----:B--2---:R-:W-:-:S04]  /*2c40*/  FMUL R5, R5, UR4 ;  /* 0x0000000405057c20 */ /* 0x004fc80008400000 */
[----:B-----5:R-:W-:-:S04]  /*2c50*/  FMUL R5, R8, R5 ;  /* 0x0000000508057220 */ /* 0x020fc80000400000 */
[----:B------:R-:W0:Y:S01]  /*2c60*/  FCHK P0, R5, R24 ;  /* 0x0000001805007302 */ /* 0x000e220000000000 */
[----:B------:R-:W-:-:S04]  /*2c70*/  FFMA R7, R5, R6, RZ ;  /* 0x0000000605077223 */ /* 0x000fc800000000ff */
[----:B------:R-:W-:-:S04]  /*2c80*/  FFMA R8, -R24, R7, R5 ;  /* 0x0000000718087223 */ /* 0x000fc80000000105 */
[----:B------:R-:W-:Y:S01]  /*2c90*/  FFMA R8, R6, R8, R7 ;  /* 0x0000000806087223 */ /* 0x000fe20000000007 */
[----:B0-----:R-:W-:Y:S06]  /*2ca0*/  @!P0 BRA `(.L_x_87) ;  /* 0x0000000000108947 */ /* 0x001fec0003800000 */
[----:B------:R-:W-:Y:S02]  /*2cb0*/  MOV R6, R24 ;  /* 0x0000001800067202 */ /* 0x000fe40000000f00 */
[----:B------:R-:W-:-:S07]  /*2cc0*/  MOV R15, 0x2ce0 ;  /* 0x00002ce0000f7802 */ /* 0x000fce0000000f00 */
[----:B------:R-:W-:Y:S05]  /*2cd0*/  CALL.REL.NOINC `($__internal_1_$__cuda_sm3x_div_rn_noftz_f32_slowpath) ;  /* 0x0000000c00e87944 */ /* 0x000fea0003c00000 */
[----:B------:R-:W-:-:S07]  /*2ce0*/  MOV R8, R5 ;  /* 0x0000000500087202 */ /* 0x000fce0000000f00 */
.L_x_87:
[----:B------:R-:W-:Y:S05]  /*2cf0*/  BSYNC.RECONVERGENT B3 ;  /* 0x0000000000037941 */ /* 0x000fea0003800200 */
.L_x_86:
[----:B------:R-:W0:Y:S01]  /*2d00*/  MUFU.RCP R6, R9 ;  /* 0x0000000900067308 */ /* 0x000e220000001000 */
[----:B------:R-:W-:Y:S07]  /*2d10*/  BSSY.RECONVERGENT B3, `(.L_x_88) ;  /* 0x000000d000037945 */ /* 0x000fee0003800200 */
[----:B------:R-:W1:Y:S01]  /*2d20*/  FCHK P0, R4, R9 ;  /* 0x0000000904007302 */ /* 0x000e620000000000 */
[----:B0-----:R-:W-:-:S04]  /*2d30*/  FFMA R5, R6, -R9, 1 ;  /* 0x3f80000006057423 */ /* 0x001fc80000000809 */
[----:B------:R-:W-:-:S04]  /*2d40*/  FFMA R5, R6, R5, R6 ;  /* 0x0000000506057223 */ /* 0x000fc80000000006 */
[----:B------:R-:W-:-:S04]  /*2d50*/  FFMA R6, R4, R5, RZ ;  /* 0x0000000504067223 */ /* 0x000fc800000000ff */
[----:B------:R-:W-:-:S04]  /*2d60*/  FFMA R7, R6, -R9, R4 ;  /* 0x8000000906077223 */ /* 0x000fc80000000004 */
[----:B------:R-:W-:Y:S01]  /*2d70*/  FFMA R6, R5, R7, R6 ;  /* 0x0000000705067223 */ /* 0x000fe20000000006 */
[----:B-1----:R-:W-:Y:S06]  /*2d80*/  @!P0 BRA `(.L_x_89) ;  /* 0x0000000000148947 */ /* 0x002fec0003800000 */
[----:B------:R-:W-:Y:S02]  /*2d90*/  MOV R5, R4 ;  /* 0x0000000400057202 */ /* 0x000fe40000000f00 */
[----:B------:R-:W-:Y:S02]  /*2da0*/  MOV R6, R9 ;  /* 0x0000000900067202 */ /* 0x000fe40000000f00 */
[----:B------:R-:W-:-:S07]  /*2db0*/  MOV R15, 0x2dd0 ;  /* 0x00002dd0000f7802 */ /* 0x000fce0000000f00 */
[----:B------:R-:W-:Y:S05]  /*2dc0*/  CALL.REL.NOINC `($__internal_1_$__cuda_sm3x_div_rn_noftz_f32_slowpath) ;  /* 0x0000000c00ac7944 */ /* 0x000fea0003c00000 */
[----:B------:R-:W-:-:S07]  /*2dd0*/  MOV R6, R5 ;  /* 0x0000000500067202 */ /* 0x000fce0000000f00 */
.L_x_89:
[----:B------:R-:W-:Y:S05]  /*2de0*/  BSYNC.RECONVERGENT B3 ;  /* 0x0000000000037941 */ /* 0x000fea0003800200 */
.L_x_88:
[----:B------:R-:W0:Y:S01]  /*2df0*/  MUFU.RCP R4, R9 ;  /* 0x0000000900047308 */ /* 0x000e220000001000 */
[----:B------:R-:W-:Y:S01]  /*2e00*/  BSSY.RECONVERGENT B3, `(.L_x_90) ;  /* 0x000000d000037945 */ /* 0x000fe20003800200 */
[----:B------:R-:W-:-:S06]  /*2e10*/  FFMA R13, -R6, R8, R13 ;  /* 0x00000008060d7223 */ /* 0x000fcc000000010d */
        /* <DEDUP_REMOVED lines=11> */
.L_x_91:
[----:B------:R-:W-:Y:S05]  /*2ed0*/  BSYNC.RECONVERGENT B3 ;  /* 0x0000000000037941 */ /* 0x000fea0003800200 */
.L_x_90:
        /* <DEDUP_REMOVED lines=10> */
[----:B------:R-:W-:Y:S01]  /*2f80*/  IMAD.MOV.U32 R5, RZ, RZ, R0 ;  /* 0x000000ffff057224 */ /* 0x000fe200078e0000 */
[----:B------:R-:W-:Y:S02]  /*2f90*/  MOV R6, R9 ;  /* 0x0000000900067202 */ /* 0x000fe40000000f00 */
[----:B------:R-:W-:-:S07]  /*2fa0*/  MOV R15, 0x2fc0 ;  /* 0x00002fc0000f7802 */ /* 0x000fce0000000f00 */
[----:B------:R-:W-:Y:S05]  /*2fb0*/  CALL.REL.NOINC `($__internal_1_$__cuda_sm3x_div_rn_noftz_f32_slowpath) ;  /* 0x0000000c00307944 */ /* 0x000fea0003c00000 */
[----:B------:R-:W-:-:S07]  /*2fc0*/  MOV R4, R5 ;  /* 0x0000000500047202 */ /* 0x000fce0000000f00 */
.L_x_93:
[----:B------:R-:W-:Y:S05]  /*2fd0*/  BSYNC.RECONVERGENT B3 ;  /* 0x0000000000037941 */ /* 0x000fea0003800200 */
.L_x_92:
[----:B------:R-:W-:-:S07]  /*2fe0*/  FFMA R11, -R4, R8, R11 ;  /* 0x00000008040b7223 */ /* 0x000fce000000010b */
.L_x_82:
[----:B------:R-:W-:Y:S05]  /*2ff0*/  BSYNC.RECONVERGENT B0 ;  /* 0x0000000000007941 */ /* 0x000fea0003800200 */
.L_x_53:
[----:B------:R-:W-:Y:S01]  /*3000*/  FMUL R0, R12, R12 ;  /* 0x0000000c0c007220 */ /* 0x000fe20000400000 */
[----:B------:R-:W-:Y:S03]  /*3010*/  BSSY.RECONVERGENT B0, `(.L_x_94) ;  /* 0x000000f000007945 */ /* 0x000fe60003800200 */
[----:B------:R-:W-:-:S04]  /*3020*/  FFMA R0, R13, R13, R0 ;  /* 0x0000000d0d007223 */ /* 0x000fc80000000000 */
[----:B------:R-:W-:-:S04]  /*3030*/  FFMA R5, R11, R11, R0 ;  /* 0x0000000b0b057223 */ /* 0x000fc80000000000 */
[----:B------:R2:W3:Y:S01]  /*3040*/  MUFU.RSQ R0, R5 ;  /* 0x0000000500007308 */ /* 0x0004e20000001400 */
[----:B------:R-:W-:-:S04]  /*3050*/  IADD3 R3, PT, PT, R5, -0xd000000, RZ ;  /* 0xf300000005037810 */ /* 0x000fc80007ffe0ff */
[----:B------:R-:W-:-:S13]  /*3060*/  ISETP.GT.U32.AND P0, PT, R3, 0x727fffff, PT ;  /* 0x727fffff0300780c */ /* 0x000fda0003f04070 */
[----:B--23--:R-:W-:Y:S05]  /*3070*/  @!P0 BRA `(.L_x_95) ;  /* 0x0000000000108947 */ /* 0x00cfea0003800000 */
[----:B------:R-:W-:-:S07]  /*3080*/  MOV R27, 0x30a0 ;  /* 0x000030a0001b7802 */ /* 0x000fce0000000f00 */
[----:B01---5:R-:W-:Y:S05]  /*3090*/  CALL.REL.NOINC `($__internal_0_$__cuda_sm20_sqrt_rn_f32_slowpath) ;  /* 0x00000008009c7944 */ /* 0x023fea0003c00000 */
[----:B------:R-:W-:Y:S01]  /*30a0*/  MOV R6, R5 ;  /* 0x0000000500067202 */ /* 0x000fe20000000f00 */
[----:B------:R-:W-:Y:S06]  /*30b0*/  BRA `(.L_x_96) ;  /* 0x0000000000107947 */ /* 0x000fec0003800000 */
.L_x_95:
[----:B------:R-:W-:Y:S01]  /*30c0*/  FMUL.FTZ R6, R5, R0 ;  /* 0x0000000005067220 */ /* 0x000fe20000410000 */
[----:B------:R-:W-:-:S03]  /*30d0*/  FMUL.FTZ R0, R0, 0.5 ;  /* 0x3f00000000007820 */ /* 0x000fc60000410000 */
[----:B------:R-:W-:-:S04]  /*30e0*/  FFMA R3, -R6, R6, R5 ;  /* 0x0000000606037223 */ /* 0x000fc80000000105 */
[----:B------:R-:W-:-:S07]  /*30f0*/  FFMA R6, R3, R0, R6 ;  /* 0x0000000003067223 */ /* 0x000fce0000000006 */
.L_x_96:
[----:B------:R-:W-:Y:S05]  /*3100*/  BSYNC.RECONVERGENT B0 ;  /* 0x0000000000007941 */ /* 0x000fea0003800200 */
.L_x_94:
[----:B------:R-:W-:Y:S01]  /*3110*/  FSETP.GT.AND P0, PT, R6, 1000, PT ;  /* 0x447a00000600780b */ /* 0x000fe20003f04000 */
[----:B------:R-:W-:-:S12]  /*3120*/  BSSY.RECONVERGENT B0, `(.L_x_97) ;  /* 0x0000015000007945 */ /* 0x000fd80003800200 */
[----:B------:R-:W-:Y:S05]  /*3130*/  @!P0 BRA `(.L_x_98) ;  /* 0x00000000004c8947 */ /* 0x000fea0003800000 */
[----:B------:R-:W2:Y:S01]  /*3140*/  MUFU.RCP R3, R6 ;  /* 0x0000000600037308 */ /* 0x000ea20000001000 */
[----:B------:R-:W-:Y:S01]  /*3150*/  UMOV UR4, 0x447a0000 ;  /* 0x447a000000047882 */ /* 0x000fe20000000000 */
[----:B------:R-:W-:Y:S01]  /*3160*/  BSSY.RECONVERGENT B3, `(.L_x_99) ;  /* 0x000000d000037945 */ /* 0x000fe20003800200 */
[----:B------:R-:W-:-:S05]  /*3170*/  MOV R5, UR4 ;  /* 0x0000000400057c02 */ /* 0x000fca0008000f00 */
[----:B------:R-:W3:Y:S01]  /*3180*/  FCHK P0, R5, R6 ;  /* 0x0000000605007302 */ /* 0x000ee20000000000 */
[----:B--2---:R-:W-:-:S04]  /*3190*/  FFMA R0, R3, -R6, 1 ;  /* 0x3f80000003007423 */ /* 0x004fc80000000806 */
[----:B------:R-:W-:-:S04]  /*31a0*/  FFMA R0, R3, R0, R3 ;  /* 0x0000000003007223 */ /* 0x000fc80000000003 */
[----:B------:R-:W-:-:S04]  /*31b0*/  FFMA R3, R0, 1000, RZ ;  /* 0x447a000000037823 */ /* 0x000fc800000000ff */
[----:B------:R-:W-:-:S04]  /*31c0*/  FFMA R4, R3, -R6, 1000 ;  /* 0x447a000003047423 */ /* 0x000fc80000000806 */
[----:B------:R-:W-:Y:S01]  /*31d0*/  FFMA R0, R0, R4, R3 ;  /* 0x0000000400007223 */ /* 0x000fe20000000003 */
[----:B---3--:R-:W-:Y:S06]  /*31e0*/  @!P0 BRA `(.L_x_100) ;  /* 0x0000000000108947 */ /* 0x008fec0003800000 */
[----:B------:R-:W-:Y:S01]  /*31f0*/  HFMA2 R5, -RZ, RZ, 4.4765625, 0 ;  /* 0x447a0000ff057431 */ /* 0x000fe200000001ff */
[----:B------:R-:W-:-:S07]  /*3200*/  MOV R15, 0x3220 ;  /* 0x00003220000f7802 */ /* 0x000fce0000000f00 */
[----:B01---5:R-:W-:Y:S05]  /*3210*/  CALL.REL.NOINC `($__internal_1_$__cuda_sm3x_div_rn_noftz_f32_slowpath) ;  /* 0x0000000800987944 */ /* 0x023fea0003c00000 */
[----:B------:R-:W-:-:S07]  /*3220*/  MOV R0, R5 ;  /* 0x0000000500007202 */ /* 0x000fce0000000f00 */
.L_x_100:
[----:B------:R-:W-:Y:S05]  /*3230*/  BSYNC.RECONVERGENT B3 ;  /* 0x0000000000037941 */ /* 0x000fea0003800200 */
.L_x_99:
[-C--:B------:R-:W-:Y:S01]  /*3240*/  FMUL R13, R13, R0.reuse ;  /* 0x000000000d0d7220 */ /* 0x080fe20000400000 */
[-C--:B------:R-:W-:Y:S01]  /*3250*/  FMUL R12, R12, R0.reuse ;  /* 0x000000000c0c7220 */ /* 0x080fe20000400000 */
[----:B------:R-:W-:-:S07]  /*3260*/  FMUL R11, R11, R0 ;  /* 0x000000000b0b7220 */ /* 0x000fce0000400000 */
.L_x_98:
[----:B------:R-:W-:Y:S05]  /*3270*/  BSYNC.RECONVERGENT B0 ;  /* 0x0000000000007941 */ /* 0x000fea0003800200 */
.L_x_97:
[----:B-1----:R-:W1:Y:S01]  /*3280*/  LDC R25, c[0x0][0x39c] ;  /* 0x0000e700ff197b82 */ /* 0x002e620000000800 */
[----:B------:R-:W2:Y:S01]  /*3290*/  LDCU UR4, c[0x0][0x3a4] ;  /* 0x00007480ff0477ac */ /* 0x000ea20008000800 */
[----:B------:R-:W-:Y:S01]  /*32a0*/  BSSY.RECONVERGENT B0, `(.L_x_101) ;  /* 0x000001a000007945 */ /* 0x000fe20003800200 */
[----:B--2---:R-:W-:Y:S01]  /*32b0*/  FMUL R0, R13, UR4 ;  /* 0x000000040d007c20 */ /* 0x004fe20008400000 */
[----:B------:R-:W-:Y:S01]  /*32c0*/  FMUL R3, R12, UR4 ;  /* 0x000000040c037c20 */ /* 0x000fe20008400000 */
[----:B------:R-:W-:Y:S01]  /*32d0*/  FMUL R5, R11, UR4 ;  /* 0x000000040b057c20 */ /* 0x000fe20008400000 */
[----:B-1----:R-:W-:-:S04]  /*32e0*/  FADD R25, -R25, 1 ;  /* 0x3f80000019197421 */ /* 0x002fc80000000100 */
[C---:B------:R-:W-:Y:S01]  /*32f0*/  FFMA R29, R25.reuse, R22, R0 ;  /* 0x00000016191d7223 */ /* 0x040fe20000000000 */
[C---:B-----5:R-:W-:Y:S01]  /*3300*/  FFMA R8, R25.reuse, R14, R3 ;  /* 0x0000000e19087223 */ /* 0x060fe20000000003 */
[----:B------:R-:W-:Y:S02]  /*3310*/  FFMA R25, R25, R20, R5 ;  /* 0x0000001419197223 */ /* 0x000fe40000000005 */
[C---:B------:R-:W-:Y:S01]  /*3320*/  FMUL R3, R29.reuse, R29 ;  /* 0x0000001d1d037220 */ /* 0x040fe20000400000 */
[C---:B------:R-:W-:Y:S01]  /*3330*/  FFMA R31, R8.reuse, UR4, R23 ;  /* 0x00000004081f7c23 */ /* 0x040fe20008000017 */
[----:B------:R-:W-:Y:S01]  /*3340*/  FFMA R33, R29, UR4, R26 ;  /* 0x000000041d217c23 */ /* 0x000fe2000800001a */
[----:B------:R-:W-:Y:S01]  /*3350*/  FFMA R23, R25, UR4, R10 ;  /* 0x0000000419177c23 */ /* 0x000fe2000800000a */
[----:B------:R-:W-:-:S04]  /*3360*/  FFMA R0, R8, R8, R3 ;  /* 0x0000000808007223 */ /* 0x000fc80000000003 */
[----:B------:R-:W-:-:S04]  /*3370*/  FFMA R5, R25, R25, R0 ;  /* 0x0000001919057223 */ /* 0x000fc80000000000 */
[----:B------:R1:W2:Y:S01]  /*3380*/  MUFU.RSQ R0, R5 ;  /* 0x0000000500007308 */ /* 0x0002a20000001400 */
[----:B------:R-:W-:-:S04]  /*3390*/  IADD3 R3, PT, PT, R5, -0xd000000, RZ ;  /* 0xf300000005037810 */ /* 0x000fc80007ffe0ff */
[----:B------:R-:W-:-:S13]  /*33a0*/  ISETP.GT.U32.AND P0, PT, R3, 0x727fffff, PT ;  /* 0x727fffff0300780c */ /* 0x000fda0003f04070 */
[----:B-12---:R-:W-:Y:S05]  /*33b0*/  @!P0 BRA `(.L_x_102) ;  /* 0x0000000000108947 */ /* 0x006fea0003800000 */
[----:B------:R-:W-:-:S07]  /*33c0*/  MOV R27, 0x33e0 ;  /* 0x000033e0001b7802 */ /* 0x000fce0000000f00 */
[----:B0-----:R-:W-:Y:S05]  /*33d0*/  CALL.REL.NOINC `($__internal_0_$__cuda_sm20_sqrt_rn_f32_slowpath) ;  /* 0x0000000400cc7944 */ /* 0x001fea0003c00000 */
[----:B------:R-:W-:Y:S01]  /*33e0*/  MOV R6, R5 ;  /* 0x0000000500067202 */ /* 0x000fe20000000f00 */
[----:B------:R-:W-:Y:S06]  /*33f0*/  BRA `(.L_x_103) ;  /* 0x0000000000107947 */ /* 0x000fec0003800000 */
.L_x_102:
[----:B------:R-:W-:Y:S01]  /*3400*/  FMUL.FTZ R6, R5, R0 ;  /* 0x0000000005067220 */ /* 0x000fe20000410000 */
[----:B------:R-:W-:-:S03]  /*3410*/  FMUL.FTZ R0, R0, 0.5 ;  /* 0x3f00000000007820 */ /* 0x000fc60000410000 */
[----:B------:R-:W-:-:S04]  /*3420*/  FFMA R3, -R6, R6, R5 ;  /* 0x0000000606037223 */ /* 0x000fc80000000105 */
[----:B------:R-:W-:-:S07]  /*3430*/  FFMA R6, R3, R0, R6 ;  /* 0x0000000003067223 */ /* 0x000fce0000000006 */
.L_x_103:
[----:B------:R-:W-:Y:S05]  /*3440*/  BSYNC.RECONVERGENT B0 ;  /* 0x0000000000007941 */ /* 0x000fea0003800200 */
.L_x_101:
[----:B------:R-:W-:Y:S01]  /*3450*/  FSETP.GT.AND P0, PT, R6, 100, PT ;  /* 0x42c800000600780b */ /* 0x000fe20003f04000 */
[----:B------:R-:W-:-:S12]  /*3460*/  BSSY.RECONVERGENT B0, `(.L_x_104) ;  /* 0x0000015000007945 */ /* 0x000fd80003800200 */
[----:B------:R-:W-:Y:S05]  /*3470*/  @!P0 BRA `(.L_x_105) ;  /* 0x00000000004c8947 */ /* 0x000fea0003800000 */
[----:B------:R-:W1:Y:S01]  /*3480*/  MUFU.RCP R3, R6 ;  /* 0x0000000600037308 */ /* 0x000e620000001000 */
[----:B------:R-:W-:Y:S01]  /*3490*/  UMOV UR4, 0x42c80000 ;  /* 0x42c8000000047882 */ /* 0x000fe20000000000 */
[----:B------:R-:W-:Y:S01]  /*34a0*/  BSSY.RECONVERGENT B3, `(.L_x_106) ;  /* 0x000000d000037945 */ /* 0x000fe20003800200 */
[----:B------:R-:W-:-:S05]  /*34b0*/  MOV R5, UR4 ;  /* 0x0000000400057c02 */ /* 0x000fca0008000f00 */
[----:B------:R-:W2:Y:S01]  /*34c0*/  FCHK P0, R5, R6 ;  /* 0x0000000605007302 */ /* 0x000ea20000000000 */
[----:B-1----:R-:W-:-:S04]  /*34d0*/  FFMA R0, R3, -R6, 1 ;  /* 0x3f80000003007423 */ /* 0x002fc80000000806 */
[----:B------:R-:W-:-:S04]  /*34e0*/  FFMA R0, R3, R0, R3 ;  /* 0x0000000003007223 */ /* 0x000fc80000000003 */
[----:B------:R-:W-:-:S04]  /*34f0*/  FFMA R3, R0, 100, RZ ;  /* 0x42c8000000037823 */ /* 0x000fc800000000ff */
[----:B------:R-:W-:-:S04]  /*3500*/  FFMA R4, R3, -R6, 100 ;  /* 0x42c8000003047423 */ /* 0x000fc80000000806 */
[----:B------:R-:W-:Y:S01]  /*3510*/  FFMA R0, R0, R4, R3 ;  /* 0x0000000400007223 */ /* 0x000fe20000000003 */
[----:B--2---:R-:W-:Y:S06]  /*3520*/  @!P0 BRA `(.L_x_107) ;  /* 0x0000000000108947 */ /* 0x004fec0003800000 */
[----:B------:R-:W-:Y:S01]  /*3530*/  HFMA2 R5, -RZ, RZ, 3.390625, 0 ;  /* 0x42c80000ff057431 */ /* 0x000fe200000001ff */
[----:B------:R-:W-:-:S07]  /*3540*/  MOV R15, 0x3560 ;  /* 0x00003560000f7802 */ /* 0x000fce0000000f00 */
[----:B0-----:R-:W-:Y:S05]  /*3550*/  CALL.REL.NOINC `($__internal_1_$__cuda_sm3x_div_rn_noftz_f32_slowpath) ;  /* 0x0000000400c87944 */ /* 0x001fea0003c00000 */
[----:B------:R-:W-:-:S07]  /*3560*/  IMAD.MOV.U32 R0, RZ, RZ, R5 ;  /* 0x000000ffff007224 */ /* 0x000fce00078e0005 */
.L_x_107:
[----:B------:R-:W-:Y:S05]  /*3570*/  BSYNC.RECONVERGENT B3 ;  /* 0x0000000000037941 */ /* 0x000fea0003800200 */
.L_x_106:
[-C--:B------:R-:W-:Y:S01]  /*3580*/  FMUL R29, R29, R0.reuse ;  /* 0x000000001d1d7220 */ /* 0x080fe20000400000 */
[-C--:B------:R-:W-:Y:S01]  /*3590*/  FMUL R8, R8, R0.reuse ;  /* 0x0000000008087220 */ /* 0x080fe20000400000 */
[----:B------:R-:W-:-:S07]  /*35a0*/  FMUL R25, R25, R0 ;  /* 0x0000000019197220 */ /* 0x000fce0000400000 */
.L_x_105:
[----:B------:R-:W-:Y:S05]  /*35b0*/  BSYNC.RECONVERGENT B0 ;  /* 0x0000000000007941 */ /* 0x000fea0003800200 */
.L_x_104:
[----:B------:R-:W1:Y:S01]  /*35c0*/  LDCU UR4, c[0x0][0x3ac] ;  /* 0x00007580ff0477ac */ /* 0x000e620008000800 */
[----:B------:R-:W-:Y:S01]  /*35d0*/  ISETP.NE.AND P1, PT, R17, RZ, PT ;  /* 0x000000ff1100720c */ /* 0x000fe20003f25270 */
[----:B------:R2:W-:Y:S04]  /*35e0*/  STG.E desc[UR36][R18.64+0xc], R29 ;  /* 0x00000c1d12007986 */ /* 0x0005e8000c101924 */
[----:B------:R2:W-:Y:S04]  /*35f0*/  STG.E desc[UR36][R18.64+0x10], R8 ;  /* 0x0000100812007986 */ /* 0x0005e8000c101924 */
[----:B------:R2:W-:Y:S01]  /*3600*/  STG.E desc[UR36][R18.64+0x14], R25 ;  /* 0x0000141912007986 */ /* 0x0005e2000c101924 */
[----:B-1----:R-:W-:-:S13]  /*3610*/  FSETP.LT.AND P0, PT, RZ, UR4, PT ;  /* 0x00000004ff007c0b */ /* 0x002fda000bf01000 */
[----:B------:R-:W-:Y:S02]  /*3620*/  @P0 FMNMX R0, R33, UR4, PT ;  /* 0x0000000421000c09 */ /* 0x000fe4000b800000 */
[----:B------:R-:W-:Y:S02]  /*3630*/  @P0 FMNMX R3, R31, UR4, PT ;  /* 0x000000041f030c09 */ /* 0x000fe4000b800000 */
[----:B------:R-:W-:Y:S02]  /*3640*/  @P0 FMNMX R4, R23, UR4, PT ;  /* 0x0000000417040c09 */ /* 0x000fe4000b800000 */
[----:B------:R-:W-:Y:S02]  /*3650*/  @P0 FMNMX R33, R0, -UR4, !PT ;  /* 0x8000000400210c09 */ /* 0x000fe4000f800000 */
[----:B------:R-:W-:Y:S02]  /*3660*/  @P0 FMNMX R31, R3, -UR4, !PT ;  /* 0x80000004031f0c09 */ /* 0x000fe4000f800000 */
[----:B------:R-:W-:Y:S01]  /*3670*/  @P0 FMNMX R23, R4, -UR4, !PT ;  /* 0x8000000404170c09 */ /* 0x000fe2000f800000 */
[----:B------:R2:W-:Y:S04]  /*3680*/  STG.E desc[UR36][R18.64], R33 ;  /* 0x0000002112007986 */ /* 0x0005e8000c101924 */
[----:B------:R2:W-:Y:S04]  /*3690*/  STG.E desc[UR36][R18.64+0x4], R31 ;  /* 0x0000041f12007986 */ /* 0x0005e8000c101924 */
[----:B------:R2:W-:Y:S01]  /*36a0*/  STG.E desc[UR36][R18.64+0x8], R23 ;  /* 0x0000081712007986 */ /* 0x0005e2000c101924 */
[----:B------:R-:W-:Y:S05]  /*36b0*/  @P1 EXIT ;  /* 0x000000000000194d */ /* 0x000fea0003800000 */
[----:B------:R-:W-:Y:S01]  /*36c0*/  FMUL R13, R13, R13 ;  /* 0x0000000d0d0d7220 */ /* 0x000fe20000400000 */
[----:B------:R-:W-:Y:S03]  /*36d0*/  BSSY.RECONVERGENT B0, `(.L_x_108) ;  /* 0x000000f000007945 */ /* 0x000fe60003800200 */
[----:B------:R-:W-:-:S04]  /*36e0*/  FFMA R12, R12, R12, R13 ;  /* 0x0000000c0c0c7223 */ /* 0x000fc8000000000d */
[----:B------:R-:W-:-:S04]  /*36f0*/  FFMA R5, R11, R11, R12 ;  /* 0x0000000b0b057223 */ /* 0x000fc8000000000c */
[----:B------:R1:W3:Y:S01]  /*3700*/  MUFU.RSQ R0, R5 ;  /* 0x0000000500007308 */ /* 0x0002e20000001400 */
[----:B------:R-:W-:-:S04]  /*3710*/  IADD3 R3, PT, PT, R5, -0xd000000, RZ ;  /* 0xf300000005037810 */ /* 0x000fc80007ffe0ff */
[----:B------:R-:W-:-:S13]  /*3720*/  ISETP.GT.U32.AND P0, PT, R3, 0x727fffff, PT ;  /* 0x727fffff0300780c */ /* 0x000fda0003f04070 */
[----:B-1-3--:R-:W-:Y:S05]  /*3730*/  @!P0 BRA `(.L_x_109) ;  /* 0x0000000000108947 */ /* 0x00afea0003800000 */
[----:B------:R-:W-:-:S07]  /*3740*/  MOV R27, 0x3760 ;  /* 0x00003760001b7802 */ /* 0x000fce0000000f00 */
[----:B0-2---:R-:W-:Y:S05]  /*3750*/  CALL.REL.NOINC `($__internal_0_$__cuda_sm20_sqrt_rn_f32_slowpath) ;  /* 0x0000000000ec7944 */ /* 0x005fea0003c00000 */
[----:B------:R-:W-:Y:S01]  /*3760*/  MOV R4, R5 ;  /* 0x0000000500047202 */ /* 0x000fe20000000f00 */
[----:B------:R-:W-:Y:S06]  /*3770*/  BRA `(.L_x_110) ;  /* 0x0000000000107947 */ /* 0x000fec0003800000 */
.L_x_109:
[----:B------:R-:W-:Y:S01]  /*3780*/  FMUL.FTZ R4, R5, R0 ;  /* 0x0000000005047220 */ /* 0x000fe20000410000 */
[----:B------:R-:W-:-:S03]  /*3790*/  FMUL.FTZ R0, R0, 0.5 ;  /* 0x3f00000000007820 */ /* 0x000fc60000410000 */
[----:B------:R-:W-:-:S04]  /*37a0*/  FFMA R3, -R4, R4, R5 ;  /* 0x0000000404037223 */ /* 0x000fc80000000105 */
[----:B------:R-:W-:-:S07]  /*37b0*/  FFMA R4, R3, R0, R4 ;  /* 0x0000000003047223 */ /* 0x000fce0000000004 */
.L_x_110:
[----:B------:R-:W-:Y:S05]  /*37c0*/  BSYNC.RECONVERGENT B0 ;  /* 0x0000000000007941 */ /* 0x000fea0003800200 */
.L_x_108:
        /* <DEDUP_REMOVED lines=12> */
.L_x_112:
[----:B0-2---:R-:W-:Y:S01]  /*3890*/  FMUL.FTZ R18, R5, R0 ;  /* 0x0000000005127220 */ /* 0x005fe20000410000 */
[----:B------:R-:W-:-:S03]  /*38a0*/  FMUL.FTZ R0, R0, 0.5 ;  /* 0x3f00000000007820 */ /* 0x000fc60000410000 */
[----:B------:R-:W-:-:S04]  /*38b0*/  FFMA R3, -R18, R18, R5 ;  /* 0x0000001212037223 */ /* 0x000fc80000000105 */
[----:B------:R-:W-:-:S07]  /*38c0*/  FFMA R18, R3, R0, R18 ;  /* 0x0000000003127223 */ /* 0x000fce0000000012 */
.L_x_113:
[----:B------:R-:W-:Y:S05]  /*38d0*/  BSYNC.RECONVERGENT B0 ;  /* 0x0000000000007941 */ /* 0x000fea0003800200 */
.L_x_111:
[----:B------:R-:W0:Y:S01]  /*38e0*/  LDCU UR4, c[0x0][0x2f8] ;  /* 0x00005f00ff0477ac */ /* 0x000e220008000800 */
[----:B------:R-:W1:Y:S01]  /*38f0*/  F2F.F64.F32 R18, R18 ;  /* 0x0000001200127310 */ /* 0x000e620000201800 */
[----:B------:R-:W-:Y:S01]  /*3900*/  HFMA2 R12, -RZ, RZ, 0, 0 ;  /* 0x00000000ff0c7431 */ /* 0x000fe200000001ff */
[----:B------:R-:W-:Y:S01]  /*3910*/  MOV R13, 0x408f4000 ;  /* 0x408f4000000d7802 */ /* 0x000fe20000000f00 */
[----:B------:R-:W-:Y:S01]  /*3920*/  HFMA2 R14, -RZ, RZ, 0, 0 ;  /* 0x00000000ff0e7431 */ /* 0x000fe200000001ff */
[----:B------:R-:W-:Y:S02]  /*3930*/  MOV R15, 0x40590000 ;  /* 0x40590000000f7802 */ /* 0x000fe40000000f00 */
[----:B------:R-:W-:Y:S02]  /*3940*/  MOV R0, 0x0 ;  /* 0x0000000000007802 */ /* 0x000fe40000000f00 */
[----:B------:R-:W2:Y:S08]  /*3950*/  F2F.F64.F32 R20, R33 ;  /* 0x0000002100147310 */ /* 0x000eb00000201800 */
[----:B------:R-:W3:Y:S01]  /*3960*/  F2F.F64.F32 R26, R31 ;  /* 0x0000001f001a7310 */ /* 0x000ee20000201800 */
[----:B0-----:R-:W-:Y:S01]  /*3970*/  IADD3 R3, PT, PT, R16, -UR4, RZ ;  /* 0x8000000410037c10 */ /* 0x001fe2000fffe0ff */
[----:B------:R-:W0:Y:S04]  /*3980*/  LDCU.64 UR4, c[0x4][0x18] ;  /* 0x01000300ff0477ac */ /* 0x000e280008000a00 */
[----:B-1----:R1:W-:Y:S02]  /*3990*/  STL.64 [R3+0x18], R18 ;  /* 0x0000181203007387 */ /* 0x0023e40000100a00 */
[----:B------:R-:W4:Y:S02]  /*39a0*/  F2F.F64.F32 R22, R23 ;  /* 0x0000001700167310 */ /* 0x000f240000201800 */
[----:B--2---:R-:W-:Y:S04]  /*39b0*/  STL.64 [R3+0x28], R20 ;  /* 0x0000281403007387 */ /* 0x004fe80000100a00 */
[----:B------:R-:W-:Y:S02]  /*39c0*/  STL.64 [R3+0x10], R12 ;  /* 0x0000100c03007387 */ /* 0x000fe40000100a00 */
[----:B------:R-:W2:Y:S02]  /*39d0*/  F2F.F64.F32 R8, R8 ;  /* 0x0000000800087310 */ /* 0x000ea40000201800 */
[----:B---3--:R-:W-:Y:S01]  /*39e0*/  STL.64 [R3+0x30], R26 ;  /* 0x0000301a03007387 */ /* 0x008fe20000100a00 */
[----:B-1----:R1:W3:Y:S03]  /*39f0*/  LDC.64 R18, c[0x4][R0] ;  /* 0x0100000000127b82 */ /* 0x0022e60000000a00 */
[----:B------:R-:W-:Y:S02]  /*3a00*/  STL.64 [R3+0x20], R14 ;  /* 0x0000200e03007387 */ /* 0x000fe40000100a00 */
[----:B------:R-:W5:Y:S02]  /*3a10*/  F2F.F64.F32 R10, R25 ;  /* 0x00000019000a7310 */ /* 0x000f640000201800 */
[----:B----4-:R-:W-:Y:S04]  /*3a20*/  STL.64 [R3+0x38], R22 ;  /* 0x0000381603007387 */ /* 0x010fe80000100a00 */
[----:B------:R-:W-:Y:S02]  /*3a30*/  STL [R3], RZ ;  /* 0x000000ff03007387 */ /* 0x000fe40000100800 */
[----:B------:R-:W4:Y:S02]  /*3a40*/  F2F.F64.F32 R4, R4 ;  /* 0x0000000400047310 */ /* 0x000f240000201800 */
[----:B--2---:R-:W-:Y:S04]  /*3a50*/  STL.64 [R3+0x48], R8 ;  /* 0x0000480803007387 */ /* 0x004fe80000100a00 */
[----:B-----5:R-:W-:Y:S02]  /*3a60*/  STL.64 [R3+0x50], R10 ;  /* 0x0000500a03007387 */ /* 0x020fe40000100a00 */
[----:B------:R-:W2:Y:S02]  /*3a70*/  F2F.F64.F32 R6, R29 ;  /* 0x0000001d00067310 */ /* 0x000ea40000201800 */
[----:B----4-:R0:W-:Y:S04]  /*3a80*/  STL.64 [R3+0x8], R4 ;  /* 0x0000080403007387 */ /* 0x0101e80000100a00 */
[----:B--2---:R2:W-:Y:S01]  /*3a90*/  STL.64 [R3+0x40], R6 ;  /* 0x0000400603007387 */ /* 0x0045e20000100a00 */
[----:B0-----:R-:W-:-:S02]  /*3aa0*/  MOV R4, UR4 ;  /* 0x0000000400047c02 */ /* 0x001fc40008000f00 */
[----:B------:R-:W-:Y:S01]  /*3ab0*/  MOV R5, UR5 ;  /* 0x0000000500057c02 */ /* 0x000fe20008000f00 */
[----:B--2---:R-:W-:Y:S01]  /*3ac0*/  IMAD.MOV.U32 R6, RZ, RZ, R16 ;  /* 0x000000ffff067224 */ /* 0x004fe200078e0010 */
[----:B-1-3--:R-:W-:-:S07]  /*3ad0*/  MOV R7, R2 ;  /* 0x0000000200077202 */ /* 0x00afce0000000f00 */
[----:B------:R-:W-:-:S07]  /*3ae0*/  LEPC R20, `(.L_x_114) ;  /* 0x000000001014794e */ /* 0x000fce0000000000 */
[----:B------:R-:W-:Y:S05]  /*3af0*/  CALL.ABS.NOINC R18 ;  /* 0x0000000012007343 */ /* 0x000fea0003c00000 */
.L_x_114:
[----:B------:R-:W-:Y:S05]  /*3b00*/  EXIT ;  /* 0x000000000000794d */ /* 0x000fea0003800000 */
        .weak           $__internal_0_$__cuda_sm20_sqrt_rn_f32_slowpath
        .type           $__internal_0_$__cuda_sm20_sqrt_rn_f32_slowpath,@function
        .size           $__internal_0_$__cuda_sm20_sqrt_rn_f32_slowpath,($__internal_1_$__cuda_sm3x_div_rn_noftz_f32_slowpath - $__internal_0_$__cuda_sm20_sqrt_rn_f32_slowpath)
$__internal_0_$__cuda_sm20_sqrt_rn_f32_slowpath:
[----:B------:R-:W-:-:S13]  /*3b10*/  LOP3.LUT P0, RZ, R5, 0x7fffffff, RZ, 0xc0, !PT ;  /* 0x7fffffff05ff7812 */ /* 0x000fda000780c0ff */
[----:B------:R-:W-:Y:S01]  /*3b20*/  @!P0 MOV R6, R5 ;  /* 0x0000000500068202 */ /* 0x000fe20000000f00 */
[----:B------:R-:W-:Y:S06]  /*3b30*/  @!P0 BRA `(.L_x_115) ;  /* 0x0000000000408947 */ /* 0x000fec0003800000 */
[----:B------:R-:W-:-:S13]  /*3b40*/  FSETP.GEU.FTZ.AND P0, PT, R5, RZ, PT ;  /* 0x000000ff0500720b */ /* 0x000fda0003f1e000 */
[----:B------:R-:W-:Y:S01]  /*3b50*/  @!P0 MOV R6, 0x7fffffff ;  /* 0x7fffffff00068802 */ /* 0x000fe20000000f00 */
[----:B------:R-:W-:Y:S06]  /*3b60*/  @!P0 BRA `(.L_x_115) ;  /* 0x0000000000348947 */ /* 0x000fec0003800000 */
[----:B------:R-:W-:-:S13]  /*3b70*/  FSETP.GTU.FTZ.AND P0, PT, |R5|, +INF , PT ;  /* 0x7f8000000500780b */ /* 0x000fda0003f1c200 */
[----:B------:R-:W-:Y:S01]  /*3b80*/  @P0 FADD.FTZ R6, R5, 1 ;  /* 0x3f80000005060421 */ /* 0x000fe20000010000 */
[----:B------:R-:W-:Y:S06]  /*3b90*/  @P0 BRA `(.L_x_115) ;  /* 0x0000000000280947 */ /* 0x000fec0003800000 */
[----:B------:R-:W-:-:S13]  /*3ba0*/  FSETP.NEU.FTZ.AND P0, PT, |R5|, +INF , PT ;  /* 0x7f8000000500780b */ /* 0x000fda0003f1d200 */
[----:B------:R-:W-:-:S04]  /*3bb0*/  @P0 FFMA R7, R5, 1.84467440737095516160e+19, RZ ;  /* 0x5f80000005070823 */ /* 0x000fc800000000ff */
[----:B------:R-:W0:Y:S02]  /*3bc0*/  @P0 MUFU.RSQ R6, R7 ;  /* 0x0000000700060308 */ /* 0x000e240000001400 */
[----:B0-----:R-:W-:Y:S01]  /*3bd0*/  @P0 FMUL.FTZ R30, R7, R6 ;  /* 0x00000006071e0220 */ /* 0x001fe20000410000 */
[----:B------:R-:W-:Y:S01]  /*3be0*/  @P0 FMUL.FTZ R21, R6, 0.5 ;  /* 0x3f00000006150820 */ /* 0x000fe20000410000 */
[----:B------:R-:W-:Y:S02]  /*3bf0*/  @!P0 MOV R6, R5 ;  /* 0x0000000500068202 */ /* 0x000fe40000000f00 */
[----:B------:R-:W-:-:S04]  /*3c00*/  @P0 FADD.FTZ R15, -R30, -RZ ;  /* 0x800000ff1e0f0221 */ /* 0x000fc80000010100 */
[----:B------:R-:W-:-:S04]  /*3c10*/  @P0 FFMA R15, R30, R15, R7 ;  /* 0x0000000f1e0f0223 */ /* 0x000fc80000000007 */
[----:B------:R-:W-:-:S04]  /*3c20*/  @P0 FFMA R15, R15, R21, R30 ;  /* 0x000000150f0f0223 */ /* 0x000fc8000000001e */
[----:B------:R-:W-:-:S07]  /*3c30*/  @P0 FMUL.FTZ R6, R15, 2.3283064365386962891e-10 ;  /* 0x2f8000000f060820 */ /* 0x000fce0000410000 */
.L_x_115:
[----:B------:R-:W-:Y:S01]  /*3c40*/  HFMA2 R7, -RZ, RZ, 0, 0 ;  /* 0x00000000ff077431 */ /* 0x000fe200000001ff */
[----:B------:R-:W-:Y:S02]  /*3c50*/  MOV R5, R6 ;  /* 0x0000000600057202 */ /* 0x000fe40000000f00 */
[----:B------:R-:W-:-:S04]  /*3c60*/  MOV R6, R27 ;  /* 0x0000001b00067202 */ /* 0x000fc80000000f00 */
[----:B------:R-:W-:Y:S05]  /*3c70*/  RET.REL.NODEC R6 `(compute_forces_kernel) ;  /* 0xffffffc006e07950 */ /* 0x000fea0003c3ffff */
        .weak           $__internal_1_$__cuda_sm3x_div_rn_noftz_f32_slowpath
        .type           $__internal_1_$__cuda_sm3x_div_rn_noftz_f32_slowpath,@function
        .size           $__internal_1_$__cuda_sm3x_div_rn_noftz_f32_slowpath,(.L_x_129 - $__internal_1_$__cuda_sm3x_div_rn_noftz_f32_slowpath)
$__internal_1_$__cuda_sm3x_div_rn_noftz_f32_slowpath:
[----:B------:R-:W-:Y:S01]  /*3c80*/  SHF.R.U32.HI R7, RZ, 0x17, R6 ;  /* 0x00000017ff077819 */ /* 0x000fe20000011606 */
[----:B------:R-:W-:Y:S01]  /*3c90*/  BSSY.RECONVERGENT B1, `(.L_x_116) ;  /* 0x0000062000017945 */ /* 0x000fe20003800200 */
[----:B------:R-:W-:Y:S02]  /*3ca0*/  SHF.R.U32.HI R27, RZ, 0x17, R5 ;  /* 0x00000017ff1b7819 */ /* 0x000fe40000011605 */
[----:B------:R-:W-:Y:S02]  /*3cb0*/  LOP3.LUT R7, R7, 0xff, RZ, 0xc0, !PT ;  /* 0x000000ff07077812 */ /* 0x000fe400078ec0ff */
[----:B------:R-:W-:Y:S02]  /*3cc0*/  LOP3.LUT R27, R27, 0xff, RZ, 0xc0, !PT ;  /* 0x000000ff1b1b7812 */ /* 0x000fe400078ec0ff */
[----:B------:R-:W-:Y:S02]  /*3cd0*/  IADD3 R32, PT, PT, R7, -0x1, RZ ;  /* 0xffffffff07207810 */ /* 0x000fe40007ffe0ff */
[----:B------:R-:W-:-:S02]  /*3ce0*/  IADD3 R30, PT, PT, R27, -0x1, RZ ;  /* 0xffffffff1b1e7810 */ /* 0x000fc40007ffe0ff */
[----:B------:R-:W-:-:S04]  /*3cf0*/  ISETP.GT.U32.AND P0, PT, R32, 0xfd, PT ;  /* 0x000000fd2000780c */ /* 0x000fc80003f04070 */
[----:B------:R-:W-:-:S13]  /*3d00*/  ISETP.GT.U32.OR P0, PT, R30, 0xfd, P0 ;  /* 0x000000fd1e00780c */ /* 0x000fda0000704470 */
[----:B------:R-:W-:Y:S01]  /*3d10*/  @!P0 MOV R21, RZ ;  /* 0x000000ff00158202 */ /* 0x000fe20000000f00 */
[----:B------:R-:W-:Y:S06]  /*3d20*/  @!P0 BRA `(.L_x_117) ;  /* 0x00000000005c8947 */ /* 0x000fec0003800000 */
[----:B------:R-:W-:Y:S02]  /*3d30*/  FSETP.GTU.FTZ.AND P0, PT, |R5|, +INF , PT ;  /* 0x7f8000000500780b */ /* 0x000fe40003f1c200 */
[----:B------:R-:W-:-:S04]  /*3d40*/  FSETP.GTU.FTZ.AND P1, PT, |R6|, +INF , PT ;  /* 0x7f8000000600780b */ /* 0x000fc80003f3c200 */
[----:B------:R-:W-:-:S13]  /*3d50*/  PLOP3.LUT P0, PT, P0, P1, PT, 0xf8, 0x8f ;  /* 0x00000000008f781c */ /* 0x000fda0000703f70 */
[----:B------:R-:W-:Y:S05]  /*3d60*/  @P0 BRA `(.L_x_118) ;  /* 0x00000004004c0947 */ /* 0x000fea0003800000 */
[----:B------:R-:W-:-:S13]  /*3d70*/  LOP3.LUT P0, RZ, R6, 0x7fffffff, R5, 0xc8, !PT ;  /* 0x7fffffff06ff7812 */ /* 0x000fda000780c805 */
[----:B------:R-:W-:Y:S05]  /*3d80*/  @!P0 BRA `(.L_x_119) ;  /* 0x00000004003c8947 */ /* 0x000fea0003800000 */
[C---:B------:R-:W-:Y:S02]  /*3d90*/  FSETP.NEU.FTZ.AND P3, PT, |R5|.reuse, +INF , PT ;  /* 0x7f8000000500780b */ /* 0x040fe40003f7d200 */
[----:B------:R-:W-:Y:S02]  /*3da0*/  FSETP.NEU.FTZ.AND P1, PT, |R6|, +INF , PT ;  /* 0x7f8000000600780b */ /* 0x000fe40003f3d200 */
[----:B------:R-:W-:-:S11]  /*3db0*/  FSETP.NEU.FTZ.AND P0, PT, |R5|, +INF , PT ;  /* 0x7f8000000500780b */ /* 0x000fd60003f1d200 */
[----:B------:R-:W-:Y:S05]  /*3dc0*/  @!P1 BRA !P3, `(.L_x_119) ;  /* 0x00000004002c9947 */ /* 0x000fea0005800000 */
[----:B------:R-:W-:-:S04]  /*3dd0*/  LOP3.LUT P3, RZ, R5, 0x7fffffff, RZ, 0xc0, !PT ;  /* 0x7fffffff05ff7812 */ /* 0x000fc8000786c0ff */
[----:B------:R-:W-:-:S13]  /*3de0*/  PLOP3.LUT P1, PT, P1, P3, PT, 0x2f, 0xf2 ;  /* 0x0000000000f2781c */ /* 0x000fda0000f26577 */
[----:B------:R-:W-:Y:S05]  /*3df0*/  @P1 BRA `(.L_x_120) ;  /* 0x0000000400181947 */ /* 0x000fea0003800000 */
[----:B------:R-:W-:-:S04]  /*3e00*/  LOP3.LUT P1, RZ, R6, 0x7fffffff, RZ, 0xc0, !PT ;  /* 0x7fffffff06ff7812 */ /* 0x000fc8000782c0ff */
[----:B------:R-:W-:-:S13]  /*3e10*/  PLOP3.LUT P0, PT, P0, P1, PT, 0x2f, 0xf2 ;  /* 0x0000000000f2781c */ /* 0x000fda0000702577 */
[----:B------:R-:W-:Y:S05]  /*3e20*/  @P0 BRA `(.L_x_121) ;  /* 0x0000000400000947 */ /* 0x000fea0003800000 */
[----:B------:R-:W-:Y:S02]  /*3e30*/  ISETP.GE.AND P0, PT, R30, RZ, PT ;  /* 0x000000ff1e00720c */ /* 0x000fe40003f06270 */
[----:B------:R-:W-:-:S11]  /*3e40*/  ISETP.GE.AND P1, PT, R32, RZ, PT ;  /* 0x000000ff2000720c */ /* 0x000fd60003f26270 */
[----:B------:R-:W-:Y:S01]  /*3e50*/  @P0 MOV R21, RZ ;  /* 0x000000ff00150202 */ /* 0x000fe20000000f00 */
[----:B------:R-:W-:Y:S02]  /*3e60*/  @!P0 IMAD.MOV.U32 R21, RZ, RZ, -0x40 ;  /* 0xffffffc0ff158424 */ /* 0x000fe400078e00ff */
[----:B------:R-:W-:Y:S01]  /*3e70*/  @!P0 FFMA R5, R5, 1.84467440737095516160e+19, RZ ;  /* 0x5f80000005058823 */ /* 0x000fe200000000ff */
[----:B------:R-:W-:Y:S02]  /*3e80*/  @!P1 FFMA R6, R6, 1.84467440737095516160e+19, RZ ;  /* 0x5f80000006069823 */ /* 0x000fe400000000ff */
[----:B------:R-:W-:-:S07]  /*3e90*/  @!P1 IADD3 R21, PT, PT, R21, 0x40, RZ ;  /* 0x0000004015159810 */ /* 0x000fce0007ffe0ff */
.L_x_117:
[----:B------:R-:W-:Y:S01]  /*3ea0*/  LEA R35, R7, 0xc0800000, 0x17 ;  /* 0xc080000007237811 */ /* 0x000fe200078eb8ff */
[----:B------:R-:W-:Y:S01]  /*3eb0*/  BSSY.RECONVERGENT B2, `(.L_x_122) ;  /* 0x0000036000027945 */ /* 0x000fe20003800200 */
[----:B------:R-:W-:Y:S02]  /*3ec0*/  IADD3 R30, PT, PT, R27, -0x7f, RZ ;  /* 0xffffff811b1e7810 */ /* 0x000fe40007ffe0ff */
[----:B------:R-:W-:-:S03]  /*3ed0*/  IADD3 R35, PT, PT, -R35, R6, RZ ;  /* 0x0000000623237210 */ /* 0x000fc60007ffe1ff */
[C---:B------:R-:W-:Y:S01]  /*3ee0*/  IMAD R5, R30.reuse, -0x800000, R5 ;  /* 0xff8000001e057824 */ /* 0x040fe200078e0205 */
[----:B------:R-:W0:Y:S01]  /*3ef0*/  MUFU.RCP R37, R35 ;  /* 0x0000002300257308 */ /* 0x000e220000001000 */
[----:B------:R-:W-:Y:S01]  /*3f00*/  FADD.FTZ R32, -R35, -RZ ;  /* 0x800000ff23207221 */ /* 0x000fe20000010100 */
[----:B------:R-:W-:-:S04]  /*3f10*/  IADD3 R30, PT, PT, R30, 0x7f, -R7 ;  /* 0x0000007f1e1e7810 */ /* 0x000fc80007ffe807 */
[----:B------:R-:W-:Y:S01]  /*3f20*/  IADD3 R30, PT, PT, R30, R21, RZ ;  /* 0x000000151e1e7210 */ /* 0x000fe20007ffe0ff */
[----:B0-----:R-:W-:-:S04]  /*3f30*/  FFMA R6, R37, R32, 1 ;  /* 0x3f80000025067423 */ /* 0x001fc80000000020 */
[----:B------:R-:W-:-:S04]  /*3f40*/  FFMA R6, R37, R6, R37 ;  /* 0x0000000625067223 */ /* 0x000fc80000000025 */
[----:B------:R-:W-:-:S04]  /*3f50*/  FFMA R27, R5, R6, RZ ;  /* 0x00000006051b7223 */ /* 0x000fc800000000ff */
[----:B------:R-:W-:-:S04]  /*3f60*/  FFMA R34, R32, R27, R5 ;  /* 0x0000001b20227223 */ /* 0x000fc80000000005 */
[----:B------:R-:W-:-:S04]  /*3f70*/  FFMA R27, R6, R34, R27 ;  /* 0x00000022061b7223 */ /* 0x000fc8000000001b */
[----:B------:R-:W-:-:S04]  /*3f80*/  FFMA R32, R32, R27, R5 ;  /* 0x0000001b20207223 */ /* 0x000fc80000000005 */
[----:B------:R-:W-:-:S05]  /*3f90*/  FFMA R5, R6, R32, R27 ;  /* 0x0000002006057223 */ /* 0x000fca000000001b */
[----:B------:R-:W-:-:S04]  /*3fa0*/  SHF.R.U32.HI R7, RZ, 0x17, R5 ;  /* 0x00000017ff077819 */ /* 0x000fc80000011605 */
[----:B------:R-:W-:-:S04]  /*3fb0*/  LOP3.LUT R7, R7, 0xff, RZ, 0xc0, !PT ;  /* 0x000000ff07077812 */ /* 0x000fc800078ec0ff */
[----:B------:R-:W-:-:S04]  /*3fc0*/  IADD3 R7, PT, PT, R7, R30, RZ ;  /* 0x0000001e07077210 */ /* 0x000fc80007ffe0ff */
[----:B------:R-:W-:-:S04]  /*3fd0*/  IADD3 R21, PT, PT, R7, -0x1, RZ ;  /* 0xffffffff07157810 */ /* 0x000fc80007ffe0ff */
[----:B------:R-:W-:-:S13]  /*3fe0*/  ISETP.GE.U32.AND P0, PT, R21, 0xfe, PT ;  /* 0x000000fe1500780c */ /* 0x000fda0003f06070 */
[----:B------:R-:W-:Y:S05]  /*3ff0*/  @!P0 BRA `(.L_x_123) ;  /* 0x0000000000808947 */ /* 0x000fea0003800000 */
[----:B------:R-:W-:-:S13]  /*4000*/  ISETP.GT.AND P0, PT, R7, 0xfe, PT ;  /* 0x000000fe0700780c */ /* 0x000fda0003f04270 */
[----:B------:R-:W-:Y:S05]  /*4010*/  @P0 BRA `(.L_x_124) ;  /* 0x00000000006c0947 */ /* 0x000fea0003800000 */
[----:B------:R-:W-:-:S13]  /*4020*/  ISETP.GE.AND P0, PT, R7, 0x1, PT ;  /* 0x000000010700780c */ /* 0x000fda0003f06270 */
[----:B------:R-:W-:Y:S05]  /*4030*/  @P0 BRA `(.L_x_125) ;  /* 0x0000000000740947 */ /* 0x000fea0003800000 */
[----:B------:R-:W-:Y:S02]  /*4040*/  ISETP.GE.AND P0, PT, R7, -0x18, PT ;  /* 0xffffffe80700780c */ /* 0x000fe40003f06270 */
[----:B------:R-:W-:-:S11]  /*4050*/  LOP3.LUT R5, R5, 0x80000000, RZ, 0xc0, !PT ;  /* 0x8000000005057812 */ /* 0x000fd600078ec0ff */
[----:B------:R-:W-:Y:S05]  /*4060*/  @!P0 BRA `(.L_x_125) ;  /* 0x0000000000688947 */ /* 0x000fea0003800000 */
[CCC-:B------:R-:W-:Y:S01]  /*4070*/  FFMA.RZ R21, R6.reuse, R32.reuse, R27.reuse ;  /* 0x0000002006157223 */ /* 0x1c0fe2000000c01b */
[C---:B------:R-:W-:Y:S02]  /*4080*/  ISETP.NE.AND P3, PT, R7.reuse, RZ, PT ;  /* 0x000000ff0700720c */ /* 0x040fe40003f65270 */
[----:B------:R-:W-:Y:S02]  /*4090*/  ISETP.NE.AND P1, PT, R7, RZ, PT ;  /* 0x000000ff0700720c */ /* 0x000fe40003f25270 */
[----:B------:R-:W-:Y:S01]  /*40a0*/  LOP3.LUT R30, R21, 0x7fffff, RZ, 0xc0, !PT ;  /* 0x007fffff151e7812 */ /* 0x000fe200078ec0ff */
[CCC-:B------:R-:W-:Y:S01]  /*40b0*/  FFMA.RP R21, R6.reuse, R32.reuse, R27.reuse ;  /* 0x0000002006157223 */ /* 0x1c0fe2000000801b */
[----:B------:R-:W-:Y:S01]  /*40c0*/  FFMA.RM R6, R6, R32, R27 ;  /* 0x0000002006067223 */ /* 0x000fe2000000401b */
[----:B------:R-:W-:Y:S02]  /*40d0*/  IADD3 R27, PT, PT, R7, 0x20, RZ ;  /* 0x00000020071b7810 */ /* 0x000fe40007ffe0ff */
[----:B------:R-:W-:-:S02]  /*40e0*/  LOP3.LUT R30, R30, 0x800000, RZ, 0xfc, !PT ;  /* 0x008000001e1e7812 */ /* 0x000fc400078efcff */
[----:B------:R-:W-:Y:S02]  /*40f0*/  IADD3 R7, PT, PT, -R7, RZ, RZ ;  /* 0x000000ff07077210 */ /* 0x000fe40007ffe1ff */
[----:B------:R-:W-:Y:S02]  /*4100*/  SHF.L.U32 R27, R30, R27, RZ ;  /* 0x0000001b1e1b7219 */ /* 0x000fe400000006ff */
[----:B------:R-:W-:Y:S02]  /*4110*/  FSETP.NEU.FTZ.AND P0, PT, R21, R6, PT ;  /* 0x000000061500720b */ /* 0x000fe40003f1d000 */
[----:B------:R-:W-:Y:S02]  /*4120*/  SEL R7, R7, RZ, P3 ;  /* 0x000000ff07077207 */ /* 0x000fe40001800000 */
[----:B------:R-:W-:Y:S02]  /*4130*/  ISETP.NE.AND P1, PT, R27, RZ, P1 ;  /* 0x000000ff1b00720c */ /* 0x000fe40000f25270 */
[----:B------:R-:W-:-:S02]  /*4140*/  SHF.R.U32.HI R7, RZ, R7, R30 ;  /* 0x00000007ff077219 */ /* 0x000fc4000001161e */
[----:B------:R-:W-:Y:S02]  /*4150*/  PLOP3.LUT P0, PT, P0, P1, PT, 0xf8, 0x8f ;  /* 0x00000000008f781c */ /* 0x000fe40000703f70 */
[----:B------:R-:W-:Y:S02]  /*4160*/  SHF.R.U32.HI R21, RZ, 0x1, R7 ;  /* 0x00000001ff157819 */ /* 0x000fe40000011607 */
[----:B------:R-:W-:-:S04]  /*4170*/  SEL R6, RZ, 0x1, !P0 ;  /* 0x00000001ff067807 */ /* 0x000fc80004000000 */
[----:B------:R-:W-:-:S04]  /*4180*/  LOP3.LUT R6, R6, 0x1, R21, 0xf8, !PT ;  /* 0x0000000106067812 */ /* 0x000fc800078ef815 */
[----:B------:R-:W-:-:S04]  /*4190*/  LOP3.LUT R6, R6, R7, RZ, 0xc0, !PT ;  /* 0x0000000706067212 */ /* 0x000fc800078ec0ff */
[----:B------:R-:W-:-:S04]  /*41a0*/  IADD3 R6, PT, PT, R21, R6, RZ ;  /* 0x0000000615067210 */ /* 0x000fc80007ffe0ff */
[----:B------:R-:W-:Y:S01]  /*41b0*/  LOP3.LUT R5, R6, R5, RZ, 0xfc, !PT ;  /* 0x0000000506057212 */ /* 0x000fe200078efcff */
[----:B------:R-:W-:Y:S06]  /*41c0*/  BRA `(.L_x_125) ;  /* 0x0000000000107947 */ /* 0x000fec0003800000 */
.L_x_124:
[----:B------:R-:W-:-:S04]  /*41d0*/  LOP3.LUT R5, R5, 0x80000000, RZ, 0xc0, !PT ;  /* 0x8000000005057812 */ /* 0x000fc800078ec0ff */
[----:B------:R-:W-:Y:S01]  /*41e0*/  LOP3.LUT R5, R5, 0x7f800000, RZ, 0xfc, !PT ;  /* 0x7f80000005057812 */ /* 0x000fe200078efcff */
[----:B------:R-:W-:Y:S06]  /*41f0*/  BRA `(.L_x_125) ;  /* 0x0000000000047947 */ /* 0x000fec0003800000 */
.L_x_123:
[----:B------:R-:W-:-:S07]  /*4200*/  LEA R5, R30, R5, 0x17 ;  /* 0x000000051e057211 */ /* 0x000fce00078eb8ff */
.L_x_125:
[----:B------:R-:W-:Y:S05]  /*4210*/  BSYNC.RECONVERGENT B2 ;  /* 0x0000000000027941 */ /* 0x000fea0003800200 */
.L_x_122:
[----:B------:R-:W-:Y:S05]  /*4220*/  BRA `(.L_x_126) ;  /* 0x0000000000207947 */ /* 0x000fea0003800000 */
.L_x_121:
[----:B------:R-:W-:-:S04]  /*4230*/  LOP3.LUT R5, R6, 0x80000000, R5, 0x48, !PT ;  /* 0x8000000006057812 */ /* 0x000fc800078e4805 */
[----:B------:R-:W-:Y:S01]  /*4240*/  LOP3.LUT R5, R5, 0x7f800000, RZ, 0xfc, !PT ;  /* 0x7f80000005057812 */ /* 0x000fe200078efcff */
[----:B------:R-:W-:Y:S06]  /*4250*/  BRA `(.L_x_126) ;  /* 0x0000000000147947 */ /* 0x000fec0003800000 */
.L_x_120:
[----:B------:R-:W-:Y:S01]  /*4260*/  LOP3.LUT R5, R6, 0x80000000, R5, 0x48, !PT ;  /* 0x8000000006057812 */ /* 0x000fe200078e4805 */
[----:B------:R-:W-:Y:S06]  /*4270*/  BRA `(.L_x_126) ;  /* 0x00000000000c7947 */ /* 0x000fec0003800000 */
.L_x_119:
[----:B------:R-:W0:Y:S01]  /*4280*/  MUFU.RSQ R5, -QNAN ;  /* 0xffc0000000057908 */ /* 0x000e220000001400 */
[----:B------:R-:W-:Y:S05]  /*4290*/  BRA `(.L_x_126) ;  /* 0x0000000000047947 */ /* 0x000fea0003800000 */
.L_x_118:
[----:B------:R-:W-:-:S07]  /*42a0*/  FADD.FTZ R5, R5, R6 ;  /* 0x0000000605057221 */ /* 0x000fce0000010000 */
.L_x_126:
[----:B------:R-:W-:Y:S05]  /*42b0*/  BSYNC.RECONVERGENT B1 ;  /* 0x0000000000017941 */ /* 0x000fea0003800200 */
.L_x_116:
[----:B------:R-:W-:Y:S01]  /*42c0*/  HFMA2 R7, -RZ, RZ, 0, 0 ;  /* 0x00000000ff077431 */ /* 0x000fe200000001ff */
[----:B------:R-:W-:-:S04]  /*42d0*/  MOV R6, R15 ;  /* 0x0000000f00067202 */ /* 0x000fc80000000f00 */
[----:B0-----:R-:W-:Y:S05]  /*42e0*/  RET.REL.NODEC R6 `(compute_forces_kernel) ;  /* 0xffffffbc06447950 */ /* 0x001fea0003c3ffff */
.L_x_127:
[----:B------:R-:W-:-:S00]  /*42f0*/  BRA `(.L_x_127) ;  /* 0xfffffffc00fc7947 */ /* 0x000fc0000383ffff */
[----:B------:R-:W-:-:S00]  /*4300*/  NOP ;  /* 0x0000000000007918 */ /* 0x000fc00000000000 */
[----:B------:R-:W-:-:S00]  /*4310*/  NOP ;  /* 0x0000000000007918 */ /* 0x000fc00000000000 */
[----:B------:R-:W-:-:S00]  /*4320*/  NOP ;  /* 0x0000000000007918 */ /* 0x000fc00000000000 */
[----:B------:R-:W-:-:S00]  /*4330*/  NOP ;  /* 0x0000000000007918 */ /* 0x000fc00000000000 */
[----:B------:R-:W-:-:S00]  /*4340*/  NOP ;  /* 0x0000000000007918 */ /* 0x000fc00000000000 */
[----:B------:R-:W-:-:S00]  /*4350*/  NOP ;  /* 0x0000000000007918 */ /* 0x000fc00000000000 */
[----:B------:R-:W-:-:S00]  /*4360*/  NOP ;  /* 0x0000000000007918 */ /* 0x000fc00000000000 */
[----:B------:R-:W-:-:S00]  /*4370*/  NOP ;  /* 0x0000000000007918 */ /* 0x000fc00000000000 */
.L_x_129:


//--------------------- .nv.global.init           --------------------------
	.section	.nv.global.init,"aw",@progbits
.nv.global.init:
	.type		$str$1,@object
	.size		$str$1,($str$2 - $str$1)
$str$1:
        /*0000*/ 	.byte	0x4e, 0x6f, 0x64, 0x65, 0x20, 0x25, 0x64, 0x3a, 0x20, 0x49, 0x6e, 0x76, 0x61, 0x6c, 0x69, 0x64
        /*0010*/ 	.byte	0x20, 0x69, 0x6e, 0x70, 0x75, 0x74, 0x20, 0x64, 0x65, 0x74, 0x65, 0x63, 0x74, 0x65, 0x64, 0x20
        /*0020*/ 	.byte	0x2d, 0x20, 0x70, 0x6f, 0x73, 0x3d, 0x28, 0x25, 0x66, 0x2c, 0x25, 0x66, 0x2c, 0x25, 0x66, 0x29
        /*0030*/ 	.byte	0x2c, 0x20, 0x76, 0x65, 0x6c, 0x3d, 0x28, 0x25, 0x66, 0x2c, 0x25, 0x66, 0x2c, 0x25, 0x66, 0x29
        /*0040*/ 	.byte	0x0a, 0x00
	.type		$str$2,@object
	.size		$str$2,($str - $str$2)
$str$2:
        /*0042*/ 	.byte	0x4e, 0x6f, 0x64, 0x65, 0x20, 0x25, 0x64, 0x3a, 0x20, 0x66, 0x6f, 0x72, 0x63, 0x65, 0x5f, 0x6d
        /*0052*/ 	.byte	0x61, 0x67, 0x3d, 0x25, 0x66, 0x20, 0x28, 0x6d, 0x61, 0x78, 0x3d, 0x25, 0x66, 0x29, 0x2c, 0x20
        /*0062*/ 	.byte	0x76, 0x65, 0x6c, 0x5f, 0x6d, 0x61, 0x67, 0x3d, 0x25, 0x66, 0x20, 0x28, 0x6d, 0x61, 0x78, 0x3d
        /*0072*/ 	.byte	0x25, 0x66, 0x29, 0x2c, 0x20, 0x70, 0x6f, 0x73, 0x3d, 0x28, 0x25, 0x66, 0x2c, 0x25, 0x66, 0x2c
        /*0082*/ 	.byte	0x25, 0x66, 0x29, 0x2c, 0x20, 0x76, 0x65, 0x6c, 0x3d, 0x28, 0x25, 0x66, 0x2c, 0x25, 0x66, 0x2c
        /*0092*/ 	.byte	0x25, 0x66, 0x29, 0x0a, 0x00
	.type		$str,@object
	.size		$str,(.L_0 - $str)
$str:
        /*0097*/ 	.byte	0x49, 0x6e, 0x76, 0x61, 0x6c, 0x69, 0x64, 0x20, 0x73, 0x69, 0x6d, 0x75, 0x6c, 0x61, 0x74, 0x69
        /*00a7*/ 	.byte	0x6f, 0x6e, 0x20, 0x70, 0x61, 0x72, 0x61, 0x6d, 0x65, 0x74, 0x65, 0x72, 0x73, 0x3a, 0x20, 0x73
        /*00b7*/ 	.byte	0x70, 0x72, 0x69, 0x6e, 0x67, 0x5f, 0x6b, 0x3d, 0x25, 0x66, 0x2c, 0x20, 0x64, 0x61, 0x6d, 0x70
        /*00c7*/ 	.byte	0x69, 0x6e, 0x67, 0x3d, 0x25, 0x66, 0x2c, 0x20, 0x72, 0x65, 0x70, 0x65, 0x6c, 0x5f, 0x6b, 0x3d
        /*00d7*/ 	.byte	0x25, 0x66, 0x2c, 0x20, 0x64, 0x74, 0x3d, 0x25, 0x66, 0x2c, 0x20, 0x6d, 0x61, 0x78, 0x5f, 0x72
        /*00e7*/ 	.byte	0x65, 0x70, 0x75, 0x6c, 0x73, 0x69, 0x6f, 0x6e, 0x5f, 0x64, 0x69, 0x73, 0x74, 0x3d, 0x25, 0x66
        /*00f7*/ 	.byte	0x0a, 0x00
.L_0:


//--------------------- .nv.shared.reserved.0     --------------------------
	.section	.nv.shared.reserved.0,"aw",@nobits
	.weak		__nv_reservedSMEM_offset_0_alias
	.size		__nv_reservedSMEM_offset_0_alias, 0, 64
	.other		__nv_reservedSMEM_offset_0_alias,@"STO_CUDA_RESERVED_SHARED STV_DEFAULT"
__nv_reservedSMEM_offset_0_alias:
	.zero		0
	.zero		64


//--------------------- .nv.constant0.compute_forces_kernel --------------------------
	.section	.nv.constant0.compute_forces_kernel,"a",@progbits
	.sectionflags	@""
	.align	4
.nv.constant0.compute_forces_kernel:
	.zero		944


//--------------------- SYMBOLS --------------------------

	.type		.nv.reservedSmem.offset0,@object
	.size		.nv.reservedSmem.offset0,0x4
	.type		vprintf,@function
